//
// Generated by NVIDIA NVVM Compiler
//
// Compiler Build ID: CL-36424714
// Cuda compilation tools, release 13.0, V13.0.88
// Based on NVVM 20.0.0
//

.version 9.0
.target sm_100
.address_size 64

	// .globl	_Z23bilateral_filter_kernelPKhPhiiiff

.visible .entry _Z23bilateral_filter_kernelPKhPhiiiff(
	.param .u64 .ptr .align 1 _Z23bilateral_filter_kernelPKhPhiiiff_param_0,
	.param .u64 .ptr .align 1 _Z23bilateral_filter_kernelPKhPhiiiff_param_1,
	.param .u32 _Z23bilateral_filter_kernelPKhPhiiiff_param_2,
	.param .u32 _Z23bilateral_filter_kernelPKhPhiiiff_param_3,
	.param .u32 _Z23bilateral_filter_kernelPKhPhiiiff_param_4,
	.param .f32 _Z23bilateral_filter_kernelPKhPhiiiff_param_5,
	.param .f32 _Z23bilateral_filter_kernelPKhPhiiiff_param_6
)
{
	.reg .pred 	%p<12>;
	.reg .b16 	%rs<8>;
	.reg .b32 	%r<150>;
	.reg .b32 	%f<242>;
	.reg .b64 	%rd<23>;

	ld.param.u64 	%rd4, [_Z23bilateral_filter_kernelPKhPhiiiff_param_0];
	ld.param.u64 	%rd3, [_Z23bilateral_filter_kernelPKhPhiiiff_param_1];
	ld.param.u32 	%r30, [_Z23bilateral_filter_kernelPKhPhiiiff_param_2];
	ld.param.u32 	%r33, [_Z23bilateral_filter_kernelPKhPhiiiff_param_3];
	ld.param.u32 	%r32, [_Z23bilateral_filter_kernelPKhPhiiiff_param_4];
	ld.param.f32 	%f19, [_Z23bilateral_filter_kernelPKhPhiiiff_param_5];
	ld.param.f32 	%f20, [_Z23bilateral_filter_kernelPKhPhiiiff_param_6];
	cvta.to.global.u64 	%rd1, %rd4;
	mov.u32 	%r34, %ctaid.x;
	mov.u32 	%r35, %ntid.x;
	mov.u32 	%r36, %tid.x;
	mad.lo.s32 	%r1, %r34, %r35, %r36;
	mov.u32 	%r37, %ctaid.y;
	mov.u32 	%r38, %ntid.y;
	mov.u32 	%r39, %tid.y;
	mad.lo.s32 	%r40, %r37, %r38, %r39;
	setp.ge.s32 	%p1, %r1, %r30;
	setp.ge.s32 	%p2, %r40, %r33;
	or.pred  	%p3, %p1, %p2;
	@%p3 bra 	$L__BB0_13;
	mul.f32 	%f21, %f19, %f19;
	mov.f32 	%f22, 0fBF000000;
	div.rn.f32 	%f1, %f22, %f21;
	mul.f32 	%f23, %f20, %f20;
	div.rn.f32 	%f2, %f22, %f23;
	setp.lt.s32 	%p4, %r32, 1;
	@%p4 bra 	$L__BB0_13;
	add.f32 	%f24, %f19, %f19;
	cvt.rpi.f32.f32 	%f25, %f24;
	cvt.rzi.s32.f32 	%r3, %f25;
	mad.lo.s32 	%r42, %r30, %r40, %r1;
	mul.lo.s32 	%r4, %r42, %r32;
	neg.s32 	%r5, %r3;
	add.s32 	%r6, %r30, -1;
	add.s32 	%r7, %r33, -1;
	shl.b32 	%r8, %r3, 1;
	cvta.to.global.u64 	%rd2, %rd3;
	mov.b32 	%r143, 0;
$L__BB0_3:
	setp.lt.s32 	%p5, %r3, 0;
	add.s32 	%r10, %r143, %r4;
	mov.f32 	%f237, 0f00000000;
	mov.f32 	%f236, %f237;
	@%p5 bra 	$L__BB0_12;
	cvt.s64.s32 	%rd5, %r10;
	add.s64 	%rd6, %rd1, %rd5;
	ld.global.u8 	%r11, [%rd6];
	mov.f32 	%f236, 0f00000000;
	mov.u32 	%r144, %r5;
	mov.f32 	%f237, %f236;
$L__BB0_5:
	setp.lt.u32 	%p6, %r8, 3;
	add.s32 	%r43, %r144, %r40;
	max.s32 	%r44, %r43, 0;
	min.s32 	%r45, %r44, %r7;
	mul.lo.s32 	%r13, %r45, %r30;
	mul.lo.s32 	%r14, %r144, %r144;
	mov.u32 	%r149, %r5;
	@%p6 bra 	$L__BB0_9;
	add.s32 	%r46, %r8, 1;
	and.b32  	%r47, %r46, -4;
	neg.s32 	%r146, %r47;
	sub.s32 	%r147, 1, %r3;
	sub.s32 	%r145, %r1, %r3;
$L__BB0_7:
	.pragma "nounroll";
	add.s32 	%r48, %r147, -1;
	max.s32 	%r49, %r145, 0;
	min.s32 	%r50, %r49, %r6;
	add.s32 	%r51, %r50, %r13;
	mad.lo.s32 	%r52, %r51, %r32, %r143;
	cvt.s64.s32 	%rd7, %r52;
	add.s64 	%rd8, %rd1, %rd7;
	ld.global.u8 	%rs1, [%rd8];
	mad.lo.s32 	%r53, %r48, %r48, %r14;
	cvt.rn.f32.u32 	%f28, %r53;
	mul.f32 	%f29, %f1, %f28;
	fma.rn.f32 	%f30, %f29, 0f3BBB989D, 0f3F000000;
	cvt.sat.f32.f32 	%f31, %f30;
	mov.f32 	%f32, 0f4B400001;
	mov.f32 	%f33, 0f437C0000;
	fma.rm.f32 	%f34, %f31, %f33, %f32;
	add.f32 	%f35, %f34, 0fCB40007F;
	neg.f32 	%f36, %f35;
	fma.rn.f32 	%f37, %f29, 0f3FB8AA3B, %f36;
	fma.rn.f32 	%f38, %f29, 0f32A57060, %f37;
	mov.b32 	%r54, %f34;
	shl.b32 	%r55, %r54, 23;
	mov.b32 	%f39, %r55;
	ex2.approx.ftz.f32 	%f40, %f38;
	mul.f32 	%f41, %f40, %f39;
	cvt.u32.u16 	%r56, %rs1;
	sub.s32 	%r57, %r56, %r11;
	cvt.rn.f32.s32 	%f42, %r57;
	mul.f32 	%f43, %f42, %f42;
	mul.f32 	%f44, %f2, %f43;
	fma.rn.f32 	%f45, %f44, 0f3BBB989D, 0f3F000000;
	cvt.sat.f32.f32 	%f46, %f45;
	fma.rm.f32 	%f47, %f46, %f33, %f32;
	add.f32 	%f48, %f47, 0fCB40007F;
	neg.f32 	%f49, %f48;
	fma.rn.f32 	%f50, %f44, 0f3FB8AA3B, %f49;
	fma.rn.f32 	%f51, %f44, 0f32A57060, %f50;
	mov.b32 	%r58, %f47;
	shl.b32 	%r59, %r58, 23;
	mov.b32 	%f52, %r59;
	ex2.approx.ftz.f32 	%f53, %f51;
	mul.f32 	%f54, %f53, %f52;
	mul.f32 	%f55, %f41, %f54;
	cvt.rn.f32.u16 	%f56, %rs1;
	fma.rn.f32 	%f57, %f55, %f56, %f237;
	add.f32 	%f58, %f236, %f55;
	add.s32 	%r60, %r147, 2;
	add.s32 	%r61, %r145, 1;
	max.s32 	%r62, %r61, 0;
	min.s32 	%r63, %r62, %r6;
	add.s32 	%r64, %r63, %r13;
	mad.lo.s32 	%r65, %r64, %r32, %r143;
	cvt.s64.s32 	%rd9, %r65;
	add.s64 	%rd10, %rd1, %rd9;
	ld.global.u8 	%rs2, [%rd10];
	mul.lo.s32 	%r66, %r147, %r147;
	add.s32 	%r67, %r66, %r14;
	cvt.rn.f32.u32 	%f59, %r67;
	mul.f32 	%f60, %f1, %f59;
	fma.rn.f32 	%f61, %f60, 0f3BBB989D, 0f3F000000;
	cvt.sat.f32.f32 	%f62, %f61;
	fma.rm.f32 	%f63, %f62, %f33, %f32;
	add.f32 	%f64, %f63, 0fCB40007F;
	neg.f32 	%f65, %f64;
	fma.rn.f32 	%f66, %f60, 0f3FB8AA3B, %f65;
	fma.rn.f32 	%f67, %f60, 0f32A57060, %f66;
	mov.b32 	%r68, %f63;
	shl.b32 	%r69, %r68, 23;
	mov.b32 	%f68, %r69;
	ex2.approx.ftz.f32 	%f69, %f67;
	mul.f32 	%f70, %f69, %f68;
	cvt.u32.u16 	%r70, %rs2;
	sub.s32 	%r71, %r70, %r11;
	cvt.rn.f32.s32 	%f71, %r71;
	mul.f32 	%f72, %f71, %f71;
	mul.f32 	%f73, %f2, %f72;
	fma.rn.f32 	%f74, %f73, 0f3BBB989D, 0f3F000000;
	cvt.sat.f32.f32 	%f75, %f74;
	fma.rm.f32 	%f76, %f75, %f33, %f32;
	add.f32 	%f77, %f76, 0fCB40007F;
	neg.f32 	%f78, %f77;
	fma.rn.f32 	%f79, %f73, 0f3FB8AA3B, %f78;
	fma.rn.f32 	%f80, %f73, 0f32A57060, %f79;
	mov.b32 	%r72, %f76;
	shl.b32 	%r73, %r72, 23;
	mov.b32 	%f81, %r73;
	ex2.approx.ftz.f32 	%f82, %f80;
	mul.f32 	%f83, %f82, %f81;
	mul.f32 	%f84, %f70, %f83;
	cvt.rn.f32.u16 	%f85, %rs2;
	fma.rn.f32 	%f86, %f84, %f85, %f57;
	add.f32 	%f87, %f58, %f84;
	add.s32 	%r74, %r66, %r147;
	add.s32 	%r75, %r147, %r74;
	add.s32 	%r76, %r145, 2;
	max.s32 	%r77, %r76, 0;
	min.s32 	%r78, %r77, %r6;
	add.s32 	%r79, %r78, %r13;
	mad.lo.s32 	%r80, %r79, %r32, %r143;
	cvt.s64.s32 	%rd11, %r80;
	add.s64 	%rd12, %rd1, %rd11;
	ld.global.u8 	%rs3, [%rd12];
	add.s32 	%r81, %r75, %r14;
	add.s32 	%r82, %r81, 1;
	cvt.rn.f32.u32 	%f88, %r82;
	mul.f32 	%f89, %f1, %f88;
	fma.rn.f32 	%f90, %f89, 0f3BBB989D, 0f3F000000;
	cvt.sat.f32.f32 	%f91, %f90;
	fma.rm.f32 	%f92, %f91, %f33, %f32;
	add.f32 	%f93, %f92, 0fCB40007F;
	neg.f32 	%f94, %f93;
	fma.rn.f32 	%f95, %f89, 0f3FB8AA3B, %f94;
	fma.rn.f32 	%f96, %f89, 0f32A57060, %f95;
	mov.b32 	%r83, %f92;
	shl.b32 	%r84, %r83, 23;
	mov.b32 	%f97, %r84;
	ex2.approx.ftz.f32 	%f98, %f96;
	mul.f32 	%f99, %f98, %f97;
	cvt.u32.u16 	%r85, %rs3;
	sub.s32 	%r86, %r85, %r11;
	cvt.rn.f32.s32 	%f100, %r86;
	mul.f32 	%f101, %f100, %f100;
	mul.f32 	%f102, %f2, %f101;
	fma.rn.f32 	%f103, %f102, 0f3BBB989D, 0f3F000000;
	cvt.sat.f32.f32 	%f104, %f103;
	fma.rm.f32 	%f105, %f104, %f33, %f32;
	add.f32 	%f106, %f105, 0fCB40007F;
	neg.f32 	%f107, %f106;
	fma.rn.f32 	%f108, %f102, 0f3FB8AA3B, %f107;
	fma.rn.f32 	%f109, %f102, 0f32A57060, %f108;
	mov.b32 	%r87, %f105;
	shl.b32 	%r88, %r87, 23;
	mov.b32 	%f110, %r88;
	ex2.approx.ftz.f32 	%f111, %f109;
	mul.f32 	%f112, %f111, %f110;
	mul.f32 	%f113, %f99, %f112;
	cvt.rn.f32.u16 	%f114, %rs3;
	fma.rn.f32 	%f115, %f113, %f114, %f86;
	add.f32 	%f116, %f87, %f113;
	add.s32 	%r89, %r145, 3;
	max.s32 	%r90, %r89, 0;
	min.s32 	%r91, %r90, %r6;
	add.s32 	%r92, %r91, %r13;
	mad.lo.s32 	%r93, %r92, %r32, %r143;
	cvt.s64.s32 	%rd13, %r93;
	add.s64 	%rd14, %rd1, %rd13;
	ld.global.u8 	%rs4, [%rd14];
	mad.lo.s32 	%r94, %r60, %r60, %r14;
	cvt.rn.f32.u32 	%f117, %r94;
	mul.f32 	%f118, %f1, %f117;
	fma.rn.f32 	%f119, %f118, 0f3BBB989D, 0f3F000000;
	cvt.sat.f32.f32 	%f120, %f119;
	fma.rm.f32 	%f121, %f120, %f33, %f32;
	add.f32 	%f122, %f121, 0fCB40007F;
	neg.f32 	%f123, %f122;
	fma.rn.f32 	%f124, %f118, 0f3FB8AA3B, %f123;
	fma.rn.f32 	%f125, %f118, 0f32A57060, %f124;
	mov.b32 	%r95, %f121;
	shl.b32 	%r96, %r95, 23;
	mov.b32 	%f126, %r96;
	ex2.approx.ftz.f32 	%f127, %f125;
	mul.f32 	%f128, %f127, %f126;
	cvt.u32.u16 	%r97, %rs4;
	sub.s32 	%r98, %r97, %r11;
	cvt.rn.f32.s32 	%f129, %r98;
	mul.f32 	%f130, %f129, %f129;
	mul.f32 	%f131, %f2, %f130;
	fma.rn.f32 	%f132, %f131, 0f3BBB989D, 0f3F000000;
	cvt.sat.f32.f32 	%f133, %f132;
	fma.rm.f32 	%f134, %f133, %f33, %f32;
	add.f32 	%f135, %f134, 0fCB40007F;
	neg.f32 	%f136, %f135;
	fma.rn.f32 	%f137, %f131, 0f3FB8AA3B, %f136;
	fma.rn.f32 	%f138, %f131, 0f32A57060, %f137;
	mov.b32 	%r99, %f134;
	shl.b32 	%r100, %r99, 23;
	mov.b32 	%f139, %r100;
	ex2.approx.ftz.f32 	%f140, %f138;
	mul.f32 	%f141, %f140, %f139;
	mul.f32 	%f142, %f128, %f141;
	cvt.rn.f32.u16 	%f143, %rs4;
	fma.rn.f32 	%f237, %f142, %f143, %f115;
	add.f32 	%f236, %f116, %f142;
	add.s32 	%r147, %r147, 4;
	add.s32 	%r146, %r146, 4;
	add.s32 	%r145, %r145, 4;
	setp.ne.s32 	%p7, %r146, 0;
	@%p7 bra 	$L__BB0_7;
	add.s32 	%r149, %r147, -1;
$L__BB0_9:
	and.b32  	%r101, %r3, 1;
	setp.eq.b32 	%p8, %r101, 1;
	not.pred 	%p9, %p8;
	@%p9 bra 	$L__BB0_11;
	add.s32 	%r102, %r149, %r1;
	max.s32 	%r103, %r102, 0;
	min.s32 	%r104, %r103, %r6;
	add.s32 	%r105, %r104, %r13;
	mad.lo.s32 	%r106, %r105, %r32, %r143;
	cvt.s64.s32 	%rd15, %r106;
	add.s64 	%rd16, %rd1, %rd15;
	ld.global.u8 	%rs5, [%rd16];
	mul.lo.s32 	%r107, %r149, %r149;
	add.s32 	%r108, %r107, %r14;
	cvt.rn.f32.u32 	%f144, %r108;
	mul.f32 	%f145, %f1, %f144;
	fma.rn.f32 	%f146, %f145, 0f3BBB989D, 0f3F000000;
	cvt.sat.f32.f32 	%f147, %f146;
	mov.f32 	%f148, 0f4B400001;
	mov.f32 	%f149, 0f437C0000;
	fma.rm.f32 	%f150, %f147, %f149, %f148;
	add.f32 	%f151, %f150, 0fCB40007F;
	neg.f32 	%f152, %f151;
	fma.rn.f32 	%f153, %f145, 0f3FB8AA3B, %f152;
	fma.rn.f32 	%f154, %f145, 0f32A57060, %f153;
	mov.b32 	%r109, %f150;
	shl.b32 	%r110, %r109, 23;
	mov.b32 	%f155, %r110;
	ex2.approx.ftz.f32 	%f156, %f154;
	mul.f32 	%f157, %f156, %f155;
	cvt.u32.u16 	%r111, %rs5;
	sub.s32 	%r112, %r111, %r11;
	cvt.rn.f32.s32 	%f158, %r112;
	mul.f32 	%f159, %f158, %f158;
	mul.f32 	%f160, %f2, %f159;
	fma.rn.f32 	%f161, %f160, 0f3BBB989D, 0f3F000000;
	cvt.sat.f32.f32 	%f162, %f161;
	fma.rm.f32 	%f163, %f162, %f149, %f148;
	add.f32 	%f164, %f163, 0fCB40007F;
	neg.f32 	%f165, %f164;
	fma.rn.f32 	%f166, %f160, 0f3FB8AA3B, %f165;
	fma.rn.f32 	%f167, %f160, 0f32A57060, %f166;
	mov.b32 	%r113, %f163;
	shl.b32 	%r114, %r113, 23;
	mov.b32 	%f168, %r114;
	ex2.approx.ftz.f32 	%f169, %f167;
	mul.f32 	%f170, %f169, %f168;
	mul.f32 	%f171, %f157, %f170;
	cvt.rn.f32.u16 	%f172, %rs5;
	fma.rn.f32 	%f173, %f171, %f172, %f237;
	add.f32 	%f174, %f236, %f171;
	add.s32 	%r115, %r107, %r149;
	add.s32 	%r116, %r149, %r115;
	add.s32 	%r117, %r102, 1;
	max.s32 	%r118, %r117, 0;
	min.s32 	%r119, %r118, %r6;
	add.s32 	%r120, %r119, %r13;
	mad.lo.s32 	%r121, %r120, %r32, %r143;
	cvt.s64.s32 	%rd17, %r121;
	add.s64 	%rd18, %rd1, %rd17;
	ld.global.u8 	%rs6, [%rd18];
	add.s32 	%r122, %r116, %r14;
	add.s32 	%r123, %r122, 1;
	cvt.rn.f32.u32 	%f175, %r123;
	mul.f32 	%f176, %f1, %f175;
	fma.rn.f32 	%f177, %f176, 0f3BBB989D, 0f3F000000;
	cvt.sat.f32.f32 	%f178, %f177;
	fma.rm.f32 	%f179, %f178, %f149, %f148;
	add.f32 	%f180, %f179, 0fCB40007F;
	neg.f32 	%f181, %f180;
	fma.rn.f32 	%f182, %f176, 0f3FB8AA3B, %f181;
	fma.rn.f32 	%f183, %f176, 0f32A57060, %f182;
	mov.b32 	%r124, %f179;
	shl.b32 	%r125, %r124, 23;
	mov.b32 	%f184, %r125;
	ex2.approx.ftz.f32 	%f185, %f183;
	mul.f32 	%f186, %f185, %f184;
	cvt.u32.u16 	%r126, %rs6;
	sub.s32 	%r127, %r126, %r11;
	cvt.rn.f32.s32 	%f187, %r127;
	mul.f32 	%f188, %f187, %f187;
	mul.f32 	%f189, %f2, %f188;
	fma.rn.f32 	%f190, %f189, 0f3BBB989D, 0f3F000000;
	cvt.sat.f32.f32 	%f191, %f190;
	fma.rm.f32 	%f192, %f191, %f149, %f148;
	add.f32 	%f193, %f192, 0fCB40007F;
	neg.f32 	%f194, %f193;
	fma.rn.f32 	%f195, %f189, 0f3FB8AA3B, %f194;
	fma.rn.f32 	%f196, %f189, 0f32A57060, %f195;
	mov.b32 	%r128, %f192;
	shl.b32 	%r129, %r128, 23;
	mov.b32 	%f197, %r129;
	ex2.approx.ftz.f32 	%f198, %f196;
	mul.f32 	%f199, %f198, %f197;
	mul.f32 	%f200, %f186, %f199;
	cvt.rn.f32.u16 	%f201, %rs6;
	fma.rn.f32 	%f237, %f200, %f201, %f173;
	add.f32 	%f236, %f174, %f200;
	add.s32 	%r149, %r149, 2;
$L__BB0_11:
	add.s32 	%r130, %r149, %r1;
	max.s32 	%r131, %r130, 0;
	min.s32 	%r132, %r131, %r6;
	add.s32 	%r133, %r132, %r13;
	mad.lo.s32 	%r134, %r133, %r32, %r143;
	cvt.s64.s32 	%rd19, %r134;
	add.s64 	%rd20, %rd1, %rd19;
	ld.global.u8 	%rs7, [%rd20];
	mad.lo.s32 	%r135, %r149, %r149, %r14;
	cvt.rn.f32.u32 	%f202, %r135;
	mul.f32 	%f203, %f1, %f202;
	fma.rn.f32 	%f204, %f203, 0f3BBB989D, 0f3F000000;
	cvt.sat.f32.f32 	%f205, %f204;
	mov.f32 	%f206, 0f4B400001;
	mov.f32 	%f207, 0f437C0000;
	fma.rm.f32 	%f208, %f205, %f207, %f206;
	add.f32 	%f209, %f208, 0fCB40007F;
	neg.f32 	%f210, %f209;
	fma.rn.f32 	%f211, %f203, 0f3FB8AA3B, %f210;
	fma.rn.f32 	%f212, %f203, 0f32A57060, %f211;
	mov.b32 	%r136, %f208;
	shl.b32 	%r137, %r136, 23;
	mov.b32 	%f213, %r137;
	ex2.approx.ftz.f32 	%f214, %f212;
	mul.f32 	%f215, %f214, %f213;
	cvt.u32.u16 	%r138, %rs7;
	sub.s32 	%r139, %r138, %r11;
	cvt.rn.f32.s32 	%f216, %r139;
	mul.f32 	%f217, %f216, %f216;
	mul.f32 	%f218, %f2, %f217;
	fma.rn.f32 	%f219, %f218, 0f3BBB989D, 0f3F000000;
	cvt.sat.f32.f32 	%f220, %f219;
	fma.rm.f32 	%f221, %f220, %f207, %f206;
	add.f32 	%f222, %f221, 0fCB40007F;
	neg.f32 	%f223, %f222;
	fma.rn.f32 	%f224, %f218, 0f3FB8AA3B, %f223;
	fma.rn.f32 	%f225, %f218, 0f32A57060, %f224;
	mov.b32 	%r140, %f221;
	shl.b32 	%r141, %r140, 23;
	mov.b32 	%f226, %r141;
	ex2.approx.ftz.f32 	%f227, %f225;
	mul.f32 	%f228, %f227, %f226;
	mul.f32 	%f229, %f215, %f228;
	cvt.rn.f32.u16 	%f230, %rs7;
	fma.rn.f32 	%f237, %f229, %f230, %f237;
	add.f32 	%f236, %f236, %f229;
	add.s32 	%r28, %r144, 1;
	setp.ne.s32 	%p10, %r144, %r3;
	mov.u32 	%r144, %r28;
	@%p10 bra 	$L__BB0_5;
$L__BB0_12:
	cvt.s64.s32 	%rd21, %r10;
	div.rn.f32 	%f231, %f237, %f236;
	cvt.rzi.u32.f32 	%r142, %f231;
	add.s64 	%rd22, %rd2, %rd21;
	st.global.u8 	[%rd22], %r142;
	add.s32 	%r143, %r143, 1;
	setp.ne.s32 	%p11, %r143, %r32;
	@%p11 bra 	$L__BB0_3;
$L__BB0_13:
	ret;

}


// ===== COMPILED SASS (sm_100) =====

	.target	sm_100

	.elftype	@"ET_EXEC"


//--------------------- .note.nv.tkinfo           --------------------------
	.section	.note.nv.tkinfo,"",@"SHT_NOTE"
	.sectionflags	@"SHF_NOTE_NV_TKINFO"
	.tkinfo
        /*0018*/ 	.word	0x00000002
        /*0030*/ 	.string	""
        /*0030*/ 	.string	"ptxas"
        /*0030*/ 	.string	"Cuda compilation tools, release 13.0, V13.0.88"
        /*0030*/ 	.string	"Build cuda_13.0.r13.0/compiler.36424714_0"
        /*0030*/ 	.string	"-arch sm_100 -m 64 "



//--------------------- .note.nv.cuinfo           --------------------------
	.section	.note.nv.cuinfo,"",@"SHT_NOTE"
	.sectionflags	@"SHF_NOTE_NV_CUINFO"
        /*0018*/ 	.short	0x0002
        /*001a*/ 	.short	0x0064
        /*001c*/ 	.short	0x0082
	.zero		2


//--------------------- .nv.info                  --------------------------
	.section	.nv.info,"",@"SHT_CUDA_INFO"
	.align	4


	//----- nvinfo : EIATTR_REGCOUNT
	.align		4
        /*0000*/ 	.byte	0x04, 0x2f
        /*0002*/ 	.short	(.L_1 - .L_0)
	.align		4
.L_0:
        /*0004*/ 	.word	index@(_Z23bilateral_filter_kernelPKhPhiiiff)
        /*0008*/ 	.word	0x00000020


	//----- nvinfo : EIATTR_FRAME_SIZE
	.align		4
.L_1:
        /*000c*/ 	.byte	0x04, 0x11
        /*000e*/ 	.short	(.L_3 - .L_2)
	.align		4
.L_2:
        /*0010*/ 	.word	index@($__internal_0_$__cuda_sm3x_div_rn_noftz_f32_slowpath)
        /*0014*/ 	.word	0x00000000


	//----- nvinfo : EIATTR_FRAME_SIZE
	.align		4
.L_3:
        /*0018*/ 	.byte	0x04, 0x11
        /*001a*/ 	.short	(.L_5 - .L_4)
	.align		4
.L_4:
        /*001c*/ 	.word	index@(_Z23bilateral_filter_kernelPKhPhiiiff)
        /*0020*/ 	.word	0x00000000


	//----- nvinfo : EIATTR_MIN_STACK_SIZE
	.align		4
.L_5:
        /*0024*/ 	.byte	0x04, 0x12
        /*0026*/ 	.short	(.L_7 - .L_6)
	.align		4
.L_6:
        /*0028*/ 	.word	index@(_Z23bilateral_filter_kernelPKhPhiiiff)
        /*002c*/ 	.word	0x00000000
.L_7:


//--------------------- .nv.compat                --------------------------
	.section	.nv.compat,"",@"SHT_CUDA_COMPAT_INFO"
	.align	4
        /*0000*/ 	.byte	0x02, 0x09, 0x00, 0x00, 0x02, 0x02, 0x01, 0x00, 0x02, 0x05, 0x05, 0x00, 0x03, 0x07, 0x01, 0x01
        /*0010*/ 	.byte	0x02, 0x03, 0x00, 0x00, 0x02, 0x06, 0x01, 0x00, 0x04, 0x0b, 0x08, 0x00, 0x01, 0x00, 0x00, 0x00
        /*0020*/ 	.byte	0x00, 0x00, 0x00, 0x00


//--------------------- .nv.info._Z23bilateral_filter_kernelPKhPhiiiff --------------------------
	.section	.nv.info._Z23bilateral_filter_kernelPKhPhiiiff,"",@"SHT_CUDA_INFO"
	.sectionflags	@""
	.align	4


	//----- nvinfo : EIATTR_CUDA_API_VERSION
	.align		4
        /*0000*/ 	.byte	0x04, 0x37
        /*0002*/ 	.short	(.L_9 - .L_8)
.L_8:
        /*0004*/ 	.word	0x00000082


	//----- nvinfo : EIATTR_KPARAM_INFO
	.align		4
.L_9:
        /*0008*/ 	.byte	0x04, 0x17
        /*000a*/ 	.short	(.L_11 - .L_10)
.L_10:
        /*000c*/ 	.word	0x00000000
        /*0010*/ 	.short	0x0006
        /*0012*/ 	.short	0x0020
        /*0014*/ 	.byte	0x00, 0xf0, 0x11, 0x00


	//----- nvinfo : EIATTR_KPARAM_INFO
	.align		4
.L_11:
        /*0018*/ 	.byte	0x04, 0x17
        /*001a*/ 	.short	(.L_13 - .L_12)
.L_12:
        /*001c*/ 	.word	0x00000000
        /*0020*/ 	.short	0x0005
        /*0022*/ 	.short	0x001c
        /*0024*/ 	.byte	0x00, 0xf0, 0x11, 0x00


	//----- nvinfo : EIATTR_KPARAM_INFO
	.align		4
.L_13:
        /*0028*/ 	.byte	0x04, 0x17
        /*002a*/ 	.short	(.L_15 - .L_14)
.L_14:
        /*002c*/ 	.word	0x00000000
        /*0030*/ 	.short	0x0004
        /*0032*/ 	.short	0x0018
        /*0034*/ 	.byte	0x00, 0xf0, 0x11, 0x00


	//----- nvinfo : EIATTR_KPARAM_INFO
	.align		4
.L_15:
        /*0038*/ 	.byte	0x04, 0x17
        /*003a*/ 	.short	(.L_17 - .L_16)
.L_16:
        /*003c*/ 	.word	0x00000000
        /*0040*/ 	.short	0x0003
        /*0042*/ 	.short	0x0014
        /*0044*/ 	.byte	0x00, 0xf0, 0x11, 0x00


	//----- nvinfo : EIATTR_KPARAM_INFO
	.align		4
.L_17:
        /*0048*/ 	.byte	0x04, 0x17
        /*004a*/ 	.short	(.L_19 - .L_18)
.L_18:
        /*004c*/ 	.word	0x00000000
        /*0050*/ 	.short	0x0002
        /*0052*/ 	.short	0x0010
        /*0054*/ 	.byte	0x00, 0xf0, 0x11, 0x00


	//----- nvinfo : EIATTR_KPARAM_INFO
	.align		4
.L_19:
        /*0058*/ 	.byte	0x04, 0x17
        /*005a*/ 	.short	(.L_21 - .L_20)
.L_20:
        /*005c*/ 	.word	0x00000000
        /*0060*/ 	.short	0x0001
        /*0062*/ 	.short	0x0008
        /*0064*/ 	.byte	0x00, 0xf5, 0x21, 0x00


	//----- nvinfo : EIATTR_KPARAM_INFO
	.align		4
.L_21:
        /*0068*/ 	.byte	0x04, 0x17
        /*006a*/ 	.short	(.L_23 - .L_22)
.L_22:
        /*006c*/ 	.word	0x00000000
        /*0070*/ 	.short	0x0000
        /*0072*/ 	.short	0x0000
        /*0074*/ 	.byte	0x00, 0xf5, 0x21, 0x00


	//----- nvinfo : EIATTR_SPARSE_MMA_MASK
	.align		4
.L_23:
        /*0078*/ 	.byte	0x03, 0x50
        /*007a*/ 	.short	0x0000


	//----- nvinfo : EIATTR_MAXREG_COUNT
	.align		4
        /*007c*/ 	.byte	0x03, 0x1b
        /*007e*/ 	.short	0x00ff


	//----- nvinfo : EIATTR_MERCURY_ISA_VERSION
	.align		4
        /*0080*/ 	.byte	0x03, 0x5f
        /*0082*/ 	.short	0x0101


	//----- nvinfo : EIATTR_VRC_CTA_INIT_COUNT
	.align		4
        /*0084*/ 	.byte	0x02, 0x4a
	.zero		1
	.zero		1


	//----- nvinfo : EIATTR_EXIT_INSTR_OFFSETS
	.align		4
        /*0088*/ 	.byte	0x04, 0x1c
        /*008a*/ 	.short	(.L_25 - .L_24)


	//   ....[0]....
.L_24:
        /*008c*/ 	.word	0x000000c0


	//   ....[1]....
        /*0090*/ 	.word	0x000002f0


	//   ....[2]....
        /*0094*/ 	.word	0x00001810


	//----- nvinfo : EIATTR_CRS_STACK_SIZE
	.align		4
.L_25:
        /*0098*/ 	.byte	0x04, 0x1e
        /*009a*/ 	.short	(.L_27 - .L_26)
.L_26:
        /*009c*/ 	.word	0x00000000


	//----- nvinfo : EIATTR_CBANK_PARAM_SIZE
	.align		4
.L_27:
        /*00a0*/ 	.byte	0x03, 0x19
        /*00a2*/ 	.short	0x0024


	//----- nvinfo : EIATTR_PARAM_CBANK
	.align		4
        /*00a4*/ 	.byte	0x04, 0x0a
        /*00a6*/ 	.short	(.L_29 - .L_28)
	.align		4
.L_28:
        /*00a8*/ 	.word	index@(.nv.constant0._Z23bilateral_filter_kernelPKhPhiiiff)
        /*00ac*/ 	.short	0x0380
        /*00ae*/ 	.short	0x0024


	//----- nvinfo : EIATTR_SW_WAR
	.align		4
.L_29:
        /*00b0*/ 	.byte	0x04, 0x36
        /*00b2*/ 	.short	(.L_31 - .L_30)
.L_30:
        /*00b4*/ 	.word	0x00000008
.L_31:


//--------------------- .nv.callgraph             --------------------------
	.section	.nv.callgraph,"",@"SHT_CUDA_CALLGRAPH"
	.align	4
	.sectionentsize	8
	.align		4
        /*0000*/ 	.word	0x00000000
	.align		4
        /*0004*/ 	.word	0xffffffff
	.align		4
        /*0008*/ 	.word	0x00000000
	.align		4
        /*000c*/ 	.word	0xfffffffe
	.align		4
        /*0010*/ 	.word	0x00000000
	.align		4
        /*0014*/ 	.word	0xfffffffd
	.align		4
        /*0018*/ 	.word	0x00000000
	.align		4
        /*001c*/ 	.word	0xfffffffc


//--------------------- .text._Z23bilateral_filter_kernelPKhPhiiiff --------------------------
	.section	.text._Z23bilateral_filter_kernelPKhPhiiiff,"ax",@progbits
	.align	128
        .global         _Z23bilateral_filter_kernelPKhPhiiiff
        .type           _Z23bilateral_filter_kernelPKhPhiiiff,@function
        .size           _Z23bilateral_filter_kernelPKhPhiiiff,(.L_x_22 - _Z23bilateral_filter_kernelPKhPhiiiff)
        .other          _Z23bilateral_filter_kernelPKhPhiiiff,@"STO_CUDA_ENTRY STV_DEFAULT"
_Z23bilateral_filter_kernelPKhPhiiiff:
.text._Z23bilateral_filter_kernelPKhPhiiiff:
[----:B------:R-:W-:Y:S01]  /*0000*/  LDC R1, c[0x0][0x37c] ;  /* 0x0000df00ff017b82 */ /* 0x000fe20000000800 */
[----:B------:R-:W0:Y:S07]  /*0010*/  S2R R3, SR_TID.Y ;  /* 0x0000000000037919 */ /* 0x000e2e0000002200 */
[----:B------:R-:W1:Y:S01]  /*0020*/  LDC R5, c[0x0][0x360] ;  /* 0x0000d800ff057b82 */ /* 0x000e620000000800 */
[----:B------:R-:W2:Y:S01]  /*0030*/  LDCU.64 UR6, c[0x0][0x390] ;  /* 0x00007200ff0677ac */ /* 0x000ea20008000a00 */
[----:B------:R-:W1:Y:S06]  /*0040*/  S2R R0, SR_TID.X ;  /* 0x0000000000007919 */ /* 0x000e6c0000002100 */
[----:B------:R-:W0:Y:S08]  /*0050*/  S2UR UR5, SR_CTAID.Y ;  /* 0x00000000000579c3 */ /* 0x000e300000002600 */
[----:B------:R-:W0:Y:S08]  /*0060*/  LDC R4, c[0x0][0x364] ;  /* 0x0000d900ff047b82 */ /* 0x000e300000000800 */
[----:B------:R-:W1:Y:S01]  /*0070*/  S2UR UR4, SR_CTAID.X ;  /* 0x00000000000479c3 */ /* 0x000e620000002500 */
[----:B0-----:R-:W-:-:S05]  /*0080*/  IMAD R4, R4, UR5, R3 ;  /* 0x0000000504047c24 */ /* 0x001fca000f8e0203 */
[----:B--2---:R-:W-:Y:S01]  /*0090*/  ISETP.GE.AND P0, PT, R4, UR7, PT ;  /* 0x0000000704007c0c */ /* 0x004fe2000bf06270 */
[----:B-1----:R-:W-:-:S05]  /*00a0*/  IMAD R5, R5, UR4, R0 ;  /* 0x0000000405057c24 */ /* 0x002fca000f8e0200 */
[----:B------:R-:W-:-:S13]  /*00b0*/  ISETP.GE.OR P0, PT, R5, UR6, P0 ;  /* 0x0000000605007c0c */ /* 0x000fda0008706670 */
[----:B------:R-:W-:Y:S05]  /*00c0*/  @P0 EXIT ;  /* 0x000000000000094d */ /* 0x000fea0003800000 */
[----:B------:R-:W0:Y:S01]  /*00d0*/  LDC R3, c[0x0][0x39c] ;  /* 0x0000e700ff037b82 */ /* 0x000e220000000800 */
[----:B------:R-:W-:Y:S02]  /*00e0*/  UMOV UR4, 0x3f000000 ;  /* 0x3f00000000047882 */ /* 0x000fe40000000000 */
[----:B------:R-:W-:Y:S01]  /*00f0*/  MOV R2, UR4 ;  /* 0x0000000400027c02 */ /* 0x000fe20008000f00 */
[----:B0-----:R-:W-:-:S04]  /*0100*/  FMUL R3, R3, R3 ;  /* 0x0000000303037220 */ /* 0x001fc80000400000 */
[----:B------:R-:W0:Y:S08]  /*0110*/  MUFU.RCP R0, R3 ;  /* 0x0000000300007308 */ /* 0x000e300000001000 */
[----:B------:R-:W1:Y:S01]  /*0120*/  FCHK P0, -R2, R3 ;  /* 0x0000000302007302 */ /* 0x000e620000000100 */
[----:B0-----:R-:W-:-:S04]  /*0130*/  FFMA R7, -R3, R0, 1 ;  /* 0x3f80000003077423 */ /* 0x001fc80000000100 */
[----:B------:R-:W-:-:S04]  /*0140*/  FFMA R0, R0, R7, R0 ;  /* 0x0000000700007223 */ /* 0x000fc80000000000 */
[----:B------:R-:W-:-:S04]  /*0150*/  FFMA R6, R0, -0.5, RZ ;  /* 0xbf00000000067823 */ /* 0x000fc800000000ff */
[----:B------:R-:W-:-:S04]  /*0160*/  FFMA R7, -R3, R6, -0.5 ;  /* 0xbf00000003077423 */ /* 0x000fc80000000106 */
[----:B------:R-:W-:Y:S01]  /*0170*/  FFMA R6, R0, R7, R6 ;  /* 0x0000000700067223 */ /* 0x000fe20000000006 */
[----:B-1----:R-:W-:Y:S06]  /*0180*/  @!P0 BRA `(.L_x_0) ;  /* 0x0000000000108947 */ /* 0x002fec0003800000 */
[----:B------:R-:W-:Y:S01]  /*0190*/  HFMA2 R0, -RZ, RZ, -1.75, 0 ;  /* 0xbf000000ff007431 */ /* 0x000fe200000001ff */
[----:B------:R-:W-:-:S07]  /*01a0*/  MOV R10, 0x1c0 ;  /* 0x000001c0000a7802 */ /* 0x000fce0000000f00 */
[----:B------:R-:W-:Y:S05]  /*01b0*/  CALL.REL.NOINC `($__internal_0_$__cuda_sm3x_div_rn_noftz_f32_slowpath) ;  /* 0x0000001400987944 */ /* 0x000fea0003c00000 */
[----:B------:R-:W-:-:S07]  /*01c0*/  MOV R6, R0 ;  /* 0x0000000000067202 */ /* 0x000fce0000000f00 */
.L_x_0:
        /* <DEDUP_REMOVED lines=16> */
.L_x_1:
[----:B------:R-:W0:Y:S02]  /*02d0*/  LDC R0, c[0x0][0x398] ;  /* 0x0000e600ff007b82 */ /* 0x000e240000000800 */
[----:B0-----:R-:W-:-:S13]  /*02e0*/  ISETP.GE.AND P0, PT, R0, 0x1, PT ;  /* 0x000000010000780c */ /* 0x001fda0003f06270 */
[----:B------:R-:W-:Y:S05]  /*02f0*/  @!P0 EXIT ;  /* 0x000000000000894d */ /* 0x000fea0003800000 */
[----:B------:R-:W0:Y:S01]  /*0300*/  LDC R8, c[0x0][0x39c] ;  /* 0x0000e700ff087b82 */ /* 0x000e220000000800 */
[----:B------:R-:W1:Y:S01]  /*0310*/  LDCU.64 UR6, c[0x0][0x390] ;  /* 0x00007200ff0677ac */ /* 0x000e620008000a00 */
[----:B------:R-:W2:Y:S01]  /*0320*/  LDCU.64 UR8, c[0x0][0x358] ;  /* 0x00006b00ff0877ac */ /* 0x000ea20008000a00 */
[----:B------:R-:W-:Y:S01]  /*0330*/  UMOV UR4, URZ ;  /* 0x000000ff00047c82 */ /* 0x000fe20008000000 */
[----:B-1----:R-:W-:Y:S02]  /*0340*/  UIADD3 UR5, UPT, UPT, UR6, -0x1, URZ ;  /* 0xffffffff06057890 */ /* 0x002fe4000fffe0ff */
[----:B------:R-:W-:Y:S01]  /*0350*/  UIADD3 UR6, UPT, UPT, UR7, -0x1, URZ ;  /* 0xffffffff07067890 */ /* 0x000fe2000fffe0ff */
[----:B0-----:R-:W-:-:S06]  /*0360*/  FADD R8, R8, R8 ;  /* 0x0000000808087221 */ /* 0x001fcc0000000000 */
[----:B--2---:R-:W0:Y:S05]  /*0370*/  F2I.CEIL.NTZ R8, R8 ;  /* 0x0000000800087305 */ /* 0x004e2a000020b100 */
.L_x_9:
[----:B-1----:R-:W1:Y:S01]  /*0380*/  LDC R0, c[0x0][0x398] ;  /* 0x0000e600ff007b82 */ /* 0x002e620000000800 */
[----:B------:R-:W2:Y:S01]  /*0390*/  LDCU UR7, c[0x0][0x390] ;  /* 0x00007200ff0777ac */ /* 0x000ea20008000800 */
[----:B0-----:R-:W-:Y:S01]  /*03a0*/  ISETP.GE.AND P0, PT, R8, RZ, PT ;  /* 0x000000ff0800720c */ /* 0x001fe20003f06270 */
[----:B------:R-:W-:Y:S01]  /*03b0*/  HFMA2 R20, -RZ, RZ, 0, 0 ;  /* 0x00000000ff147431 */ /* 0x000fe200000001ff */
[----:B------:R-:W-:Y:S01]  /*03c0*/  MOV R13, RZ ;  /* 0x000000ff000d7202 */ /* 0x000fe20000000f00 */
[----:B--2---:R-:W-:-:S04]  /*03d0*/  IMAD R3, R4, UR7, R5 ;  /* 0x0000000704037c24 */ /* 0x004fc8000f8e0205 */
[----:B-1----:R-:W-:-:S06]  /*03e0*/  IMAD R0, R3, R0, UR4 ;  /* 0x0000000403007e24 */ /* 0x002fcc000f8e0200 */
[----:B------:R-:W-:Y:S05]  /*03f0*/  @!P0 BRA `(.L_x_2) ;  /* 0x0000001000948947 */ /* 0x000fea0003800000 */
[----:B------:R-:W0:Y:S02]  /*0400*/  LDCU.64 UR10, c[0x0][0x380] ;  /* 0x00007000ff0a77ac */ /* 0x000e240008000a00 */
[----:B0-----:R-:W-:-:S04]  /*0410*/  IADD3 R2, P0, PT, R0, UR10, RZ ;  /* 0x0000000a00027c10 */ /* 0x001fc8000ff1e0ff */
[----:B------:R-:W-:-:S05]  /*0420*/  LEA.HI.X.SX32 R3, R0, UR11, 0x1, P0 ;  /* 0x0000000b00037c11 */ /* 0x000fca00080f0eff */
[----:B------:R0:W5:Y:S01]  /*0430*/  LDG.E.U8 R0, desc[UR8][R2.64] ;  /* 0x0000000802007981 */ /* 0x000162000c1e1100 */
[----:B------:R-:W-:Y:S02]  /*0440*/  IADD3 R9, PT, PT, -R8, RZ, RZ ;  /* 0x000000ff08097210 */ /* 0x000fe40007ffe1ff */
[----:B------:R-:W-:Y:S02]  /*0450*/  MOV R13, RZ ;  /* 0x000000ff000d7202 */ /* 0x000fe40000000f00 */
[----:B------:R-:W-:Y:S02]  /*0460*/  MOV R20, RZ ;  /* 0x000000ff00147202 */ /* 0x000fe40000000f00 */
[----:B------:R-:W-:-:S07]  /*0470*/  MOV R11, R9 ;  /* 0x00000009000b7202 */ /* 0x000fce0000000f00 */
.L_x_6:
[----:B0-----:R-:W-:Y:S01]  /*0480*/  SHF.L.U32 R2, R8, 0x1, RZ ;  /* 0x0000000108027819 */ /* 0x001fe200000006ff */
[C---:B------:R-:W-:Y:S01]  /*0490*/  IMAD R10, R11.reuse, R11, RZ ;  /* 0x0000000b0b0a7224 */ /* 0x040fe200078e02ff */
[----:B------:R-:W-:Y:S02]  /*04a0*/  VIADDMNMX R12, R11, R4, RZ, !PT ;  /* 0x000000040b0c7246 */ /* 0x000fe400078001ff */
[----:B------:R-:W-:Y:S02]  /*04b0*/  ISETP.GE.U32.AND P0, PT, R2, 0x3, PT ;  /* 0x000000030200780c */ /* 0x000fe40003f06070 */
[----:B------:R-:W-:Y:S02]  /*04c0*/  MOV R17, R9 ;  /* 0x0000000900117202 */ /* 0x000fe40000000f00 */
[----:B------:R-:W-:-:S09]  /*04d0*/  VIMNMX R12, PT, PT, R12, UR6, PT ;  /* 0x000000060c0c7c48 */ /* 0x000fd2000bfe0100 */
[----:B------:R-:W-:Y:S05]  /*04e0*/  @!P0 BRA `(.L_x_3) ;  /* 0x0000000800708947 */ /* 0x000fea0003800000 */
[----:B------:R-:W-:Y:S01]  /*04f0*/  IADD3 R2, PT, PT, R2, 0x1, RZ ;  /* 0x0000000102027810 */ /* 0x000fe20007ffe0ff */
[----:B------:R-:W0:Y:S01]  /*0500*/  LDCU UR7, c[0x0][0x390] ;  /* 0x00007200ff0777ac */ /* 0x000e220008000800 */
[----:B------:R-:W-:Y:S02]  /*0510*/  IADD3 R15, PT, PT, -R8, 0x1, RZ ;  /* 0x00000001080f7810 */ /* 0x000fe40007ffe1ff */
[----:B------:R-:W-:Y:S01]  /*0520*/  LOP3.LUT R2, R2, 0xfffffffc, RZ, 0xc0, !PT ;  /* 0xfffffffc02027812 */ /* 0x000fe200078ec0ff */
[----:B------:R-:W1:Y:S01]  /*0530*/  LDCU.64 UR10, c[0x0][0x380] ;  /* 0x00007000ff0a77ac */ /* 0x000e620008000a00 */
[----:B------:R-:W-:Y:S02]  /*0540*/  IADD3 R22, PT, PT, R5, -R8, RZ ;  /* 0x8000000805167210 */ /* 0x000fe40007ffe0ff */
[----:B------:R-:W-:-:S07]  /*0550*/  IADD3 R14, PT, PT, -R2, RZ, RZ ;  /* 0x000000ff020e7210 */ /* 0x000fce0007ffe1ff */
.L_x_4:
[----:B------:R-:W2:Y:S01]  /*0560*/  LDC R18, c[0x0][0x398] ;  /* 0x0000e600ff127b82 */ /* 0x000ea20000000800 */
[----:B------:R-:W-:-:S04]  /*0570*/  VIMNMX R2, PT, PT, RZ, R22, !PT ;  /* 0x00000016ff027248 */ /* 0x000fc80007fe0100 */
[----:B------:R-:W-:-:S05]  /*0580*/  VIMNMX R3, PT, PT, R2, UR5, PT ;  /* 0x0000000502037c48 */ /* 0x000fca000bfe0100 */
[----:B0-----:R-:W-:-:S04]  /*0590*/  IMAD R3, R12, UR7, R3 ;  /* 0x000000070c037c24 */ /* 0x001fc8000f8e0203 */
[----:B--2---:R-:W-:-:S05]  /*05a0*/  IMAD R3, R3, R18, UR4 ;  /* 0x0000000403037e24 */ /* 0x004fca000f8e0212 */
[----:B-1----:R-:W-:-:S04]  /*05b0*/  IADD3 R2, P0, PT, R3, UR10, RZ ;  /* 0x0000000a03027c10 */ /* 0x002fc8000ff1e0ff */
[----:B------:R-:W-:-:S05]  /*05c0*/  LEA.HI.X.SX32 R3, R3, UR11, 0x1, P0 ;  /* 0x0000000b03037c11 */ /* 0x000fca00080f0eff */
[----:B------:R0:W2:Y:S01]  /*05d0*/  LDG.E.U8 R25, desc[UR8][R2.64] ;  /* 0x0000000802197981 */ /* 0x0000a2000c1e1100 */
[----:B------:R-:W-:-:S05]  /*05e0*/  IADD3 R17, PT, PT, R15, -0x1, RZ ;  /* 0xffffffff0f117810 */ /* 0x000fca0007ffe0ff */
[--C-:B------:R-:W-:Y:S02]  /*05f0*/  IMAD R17, R17, R17, R10.reuse ;  /* 0x0000001111117224 */ /* 0x100fe400078e020a */
[----:B0-----:R-:W-:-:S03]  /*0600*/  IMAD R3, R15, R15, R10 ;  /* 0x0000000f0f037224 */ /* 0x001fc600078e020a */
[----:B------:R-:W-:Y:S01]  /*0610*/  I2FP.F32.U32 R19, R17 ;  /* 0x0000001100137245 */ /* 0x000fe20000201000 */
[----:B------:R-:W-:-:S04]  /*0620*/  HFMA2 R17, -RZ, RZ, 1.75, 0 ;  /* 0x3f000000ff117431 */ /* 0x000fc800000001ff */
[----:B------:R-:W-:-:S04]  /*0630*/  FMUL R26, R19, R6 ;  /* 0x00000006131a7220 */ /* 0x000fc80000400000 */
[----:B------:R-:W-:Y:S01]  /*0640*/  FFMA.SAT R19, R26, 0.0057249800302088260651, R17 ;  /* 0x3bbb989d1a137823 */ /* 0x000fe20000002011 */
[----:B--2--5:R-:W-:-:S04]  /*0650*/  IADD3 R16, PT, PT, -R0, R25, RZ ;  /* 0x0000001900107210 */ /* 0x024fc80007ffe1ff */
[----:B------:R-:W-:Y:S02]  /*0660*/  I2FP.F32.S32 R21, R16 ;  /* 0x0000001000157245 */ /* 0x000fe40000201400 */
[----:B------:R-:W-:-:S03]  /*0670*/  MOV R16, 0x437c0000 ;  /* 0x437c000000107802 */ /* 0x000fc60000000f00 */
[----:B------:R-:W-:Y:S02]  /*0680*/  FMUL R28, R21, R21 ;  /* 0x00000015151c7220 */ /* 0x000fe40000400000 */
[----:B------:R-:W-:Y:S01]  /*0690*/  FFMA.RM R24, R19, R16, 12582913 ;  /* 0x4b40000113187423 */ /* 0x000fe20000004010 */
[----:B------:R-:W-:Y:S01]  /*06a0*/  I2FP.F32.U32 R19, R3 ;  /* 0x0000000300137245 */ /* 0x000fe20000201000 */
[----:B------:R-:W-:Y:S02]  /*06b0*/  FMUL R2, R28, R7 ;  /* 0x000000071c027220 */ /* 0x000fe40000400000 */
[----:B------:R-:W-:Y:S02]  /*06c0*/  FADD R3, R24, -12583039 ;  /* 0xcb40007f18037421 */ /* 0x000fe40000000000 */
[----:B------:R-:W-:Y:S01]  /*06d0*/  FFMA.SAT R21, R2, 0.0057249800302088260651, R17 ;  /* 0x3bbb989d02157823 */ /* 0x000fe20000002011 */
[----:B------:R-:W-:Y:S01]  /*06e0*/  FMUL R28, R19, R6 ;  /* 0x00000006131c7220 */ /* 0x000fe20000400000 */
[----:B------:R-:W-:-:S02]  /*06f0*/  FFMA R3, R26, 1.4426950216293334961, -R3 ;  /* 0x3fb8aa3b1a037823 */ /* 0x000fc40000000803 */
[----:B------:R-:W-:Y:S01]  /*0700*/  FFMA.RM R21, R21, R16, 12582913 ;  /* 0x4b40000115157423 */ /* 0x000fe20000004010 */
[----:B------:R-:W-:Y:S01]  /*0710*/  FFMA.SAT R19, R28, 0.0057249800302088260651, R17 ;  /* 0x3bbb989d1c137823 */ /* 0x000fe20000002011 */
[----:B------:R-:W-:Y:S02]  /*0720*/  FFMA R26, R26, 1.925963033500011079e-08, R3 ;  /* 0x32a570601a1a7823 */ /* 0x000fe40000000003 */
[----:B------:R-:W-:-:S04]  /*0730*/  FADD R3, R21, -12583039 ;  /* 0xcb40007f15037421 */ /* 0x000fc80000000000 */
[----:B------:R-:W-:Y:S01]  /*0740*/  FFMA R27, R2, 1.4426950216293334961, -R3 ;  /* 0x3fb8aa3b021b7823 */ /* 0x000fe20000000803 */
[----:B------:R-:W-:-:S03]  /*0750*/  FFMA.RM R3, R19, R16, 12582913 ;  /* 0x4b40000113037423 */ /* 0x000fc60000004010 */
[----:B------:R-:W-:Y:S01]  /*0760*/  FFMA R27, R2, 1.925963033500011079e-08, R27 ;  /* 0x32a57060021b7823 */ /* 0x000fe2000000001b */
[----:B------:R-:W-:Y:S01]  /*0770*/  FADD R19, R3, -12583039 ;  /* 0xcb40007f03137421 */ /* 0x000fe20000000000 */
[----:B------:R-:W-:-:S03]  /*0780*/  VIADDMNMX R2, R22, 0x1, RZ, !PT ;  /* 0x0000000116027846 */ /* 0x000fc600078001ff */
[----:B------:R-:W-:-:S04]  /*0790*/  FFMA R19, R28, 1.4426950216293334961, -R19 ;  /* 0x3fb8aa3b1c137823 */ /* 0x000fc80000000813 */
[----:B------:R-:W-:Y:S01]  /*07a0*/  FFMA R28, R28, 1.925963033500011079e-08, R19 ;  /* 0x32a570601c1c7823 */ /* 0x000fe20000000013 */
[----:B------:R-:W-:Y:S02]  /*07b0*/  VIMNMX R19, PT, PT, R2, UR5, PT ;  /* 0x0000000502137c48 */ /* 0x000fe4000bfe0100 */
[----:B------:R-:W-:Y:S01]  /*07c0*/  SHF.L.U32 R2, R3, 0x17, RZ ;  /* 0x0000001703027819 */ /* 0x000fe200000006ff */
[----:B------:R-:W0:Y:S02]  /*07d0*/  MUFU.EX2 R23, R28 ;  /* 0x0000001c00177308 */ /* 0x000e240000000800 */
[----:B------:R-:W-:-:S04]  /*07e0*/  IMAD R19, R12, UR7, R19 ;  /* 0x000000070c137c24 */ /* 0x000fc8000f8e0213 */
[----:B------:R-:W-:Y:S02]  /*07f0*/  IMAD R19, R19, R18, UR4 ;  /* 0x0000000413137e24 */ /* 0x000fe4000f8e0212 */
[----:B0-----:R-:W-:-:S03]  /*0800*/  FMUL R23, R2, R23 ;  /* 0x0000001702177220 */ /* 0x001fc60000400000 */
[----:B------:R-:W-:-:S04]  /*0810*/  IADD3 R2, P0, PT, R19, UR10, RZ ;  /* 0x0000000a13027c10 */ /* 0x000fc8000ff1e0ff */
[----:B------:R-:W-:-:S05]  /*0820*/  LEA.HI.X.SX32 R3, R19, UR11, 0x1, P0 ;  /* 0x0000000b13037c11 */ /* 0x000fca00080f0eff */
[----:B------:R0:W2:Y:S01]  /*0830*/  LDG.E.U8 R19, desc[UR8][R2.64] ;  /* 0x0000000802137981 */ /* 0x0000a2000c1e1100 */
[----:B------:R-:W1:Y:S01]  /*0840*/  MUFU.EX2 R29, R26 ;  /* 0x0000001a001d7308 */ /* 0x000e620000000800 */
[----:B------:R-:W-:Y:S02]  /*0850*/  SHF.L.U32 R24, R24, 0x17, RZ ;  /* 0x0000001718187819 */ /* 0x000fe400000006ff */
[----:B------:R-:W-:-:S05]  /*0860*/  SHF.L.U32 R28, R21, 0x17, RZ ;  /* 0x00000017151c7819 */ /* 0x000fca00000006ff */
[----:B------:R-:W3:Y:S08]  /*0870*/  MUFU.EX2 R27, R27 ;  /* 0x0000001b001b7308 */ /* 0x000ef00000000800 */
[----:B------:R-:W4:Y:S01]  /*0880*/  I2F.U16 R25, R25 ;  /* 0x0000001900197306 */ /* 0x000f220000101000 */
[----:B-1----:R-:W-:Y:S01]  /*0890*/  FMUL R21, R24, R29 ;  /* 0x0000001d18157220 */ /* 0x002fe20000400000 */
[----:B------:R-:W-:-:S05]  /*08a0*/  IMAD R29, R15, R15, R15 ;  /* 0x0000000f0f1d7224 */ /* 0x000fca00078e020f */
[----:B------:R-:W-:Y:S01]  /*08b0*/  IADD3 R29, PT, PT, R10, R15, R29 ;  /* 0x0000000f0a1d7210 */ /* 0x000fe20007ffe01d */
[----:B---3--:R-:W-:-:S03]  /*08c0*/  FMUL R24, R28, R27 ;  /* 0x0000001b1c187220 */ /* 0x008fc60000400000 */
[----:B------:R-:W-:Y:S01]  /*08d0*/  IADD3 R29, PT, PT, R29, 0x1, RZ ;  /* 0x000000011d1d7810 */ /* 0x000fe20007ffe0ff */
[----:B------:R-:W-:-:S03]  /*08e0*/  FMUL R27, R21, R24 ;  /* 0x00000018151b7220 */ /* 0x000fc60000400000 */
[----:B------:R-:W-:Y:S01]  /*08f0*/  I2FP.F32.U32 R29, R29 ;  /* 0x0000001d001d7245 */ /* 0x000fe20000201000 */
[----:B----4-:R-:W-:-:S04]  /*0900*/  FFMA R20, R27, R25, R20 ;  /* 0x000000191b147223 */ /* 0x010fc80000000014 */
[----:B0-----:R-:W-:-:S04]  /*0910*/  FMUL R2, R29, R6 ;  /* 0x000000061d027220 */ /* 0x001fc80000400000 */
[----:B------:R-:W-:Y:S01]  /*0920*/  FFMA.SAT R25, R2, 0.0057249800302088260651, R17 ;  /* 0x3bbb989d02197823 */ /* 0x000fe20000002011 */
[----:B--2---:R-:W-:-:S04]  /*0930*/  IADD3 R28, PT, PT, -R0, R19, RZ ;  /* 0x00000013001c7210 */ /* 0x004fc80007ffe1ff */
[----:B------:R-:W-:-:S05]  /*0940*/  I2FP.F32.S32 R28, R28 ;  /* 0x0000001c001c7245 */ /* 0x000fca0000201400 */
[----:B------:R-:W-:-:S04]  /*0950*/  FMUL R26, R28, R28 ;  /* 0x0000001c1c1a7220 */ /* 0x000fc80000400000 */
[----:B------:R-:W-:-:S04]  /*0960*/  FMUL R26, R26, R7 ;  /* 0x000000071a1a7220 */ /* 0x000fc80000400000 */
[----:B------:R-:W-:-:S04]  /*0970*/  FFMA.SAT R3, R26, 0.0057249800302088260651, R17 ;  /* 0x3bbb989d1a037823 */ /* 0x000fc80000002011 */
[----:B------:R-:W-:-:S04]  /*0980*/  FFMA.RM R24, R3, R16, 12582913 ;  /* 0x4b40000103187423 */ /* 0x000fc80000004010 */
[----:B------:R-:W-:-:S04]  /*0990*/  FADD R3, R24, -12583039 ;  /* 0xcb40007f18037421 */ /* 0x000fc80000000000 */
[----:B------:R-:W-:Y:S01]  /*09a0*/  FFMA R21, R26, 1.4426950216293334961, -R3 ;  /* 0x3fb8aa3b1a157823 */ /* 0x000fe20000000803 */
[----:B------:R-:W-:-:S03]  /*09b0*/  FFMA.RM R3, R25, R16, 12582913 ;  /* 0x4b40000119037423 */ /* 0x000fc60000004010 */
[----:B------:R-:W-:Y:S01]  /*09c0*/  FFMA R26, R26, 1.925963033500011079e-08, R21 ;  /* 0x32a570601a1a7823 */ /* 0x000fe20000000015 */
[----:B------:R-:W-:-:S04]  /*09d0*/  FADD R21, R3, -12583039 ;  /* 0xcb40007f03157421 */ /* 0x000fc80000000000 */
[----:B------:R-:W-:-:S04]  /*09e0*/  FFMA R21, R2, 1.4426950216293334961, -R21 ;  /* 0x3fb8aa3b02157823 */ /* 0x000fc80000000815 */
[----:B------:R-:W-:Y:S01]  /*09f0*/  FFMA R28, R2, 1.925963033500011079e-08, R21 ;  /* 0x32a57060021c7823 */ /* 0x000fe20000000015 */
[----:B------:R-:W-:-:S03]  /*0a00*/  VIADDMNMX R2, R22, 0x2, RZ, !PT ;  /* 0x0000000216027846 */ /* 0x000fc600078001ff */
[----:B------:R-:W0:Y:S01]  /*0a10*/  MUFU.EX2 R21, R28 ;  /* 0x0000001c00157308 */ /* 0x000e220000000800 */
[----:B------:R-:W-:Y:S02]  /*0a20*/  VIMNMX R25, PT, PT, R2, UR5, PT ;  /* 0x0000000502197c48 */ /* 0x000fe4000bfe0100 */
[----:B------:R-:W-:-:S03]  /*0a30*/  SHF.L.U32 R2, R3, 0x17, RZ ;  /* 0x0000001703027819 */ /* 0x000fc600000006ff */
[----:B------:R-:W-:-:S04]  /*0a40*/  IMAD R25, R12, UR7, R25 ;  /* 0x000000070c197c24 */ /* 0x000fc8000f8e0219 */
[----:B------:R-:W-:Y:S02]  /*0a50*/  IMAD R25, R25, R18, UR4 ;  /* 0x0000000419197e24 */ /* 0x000fe4000f8e0212 */
[----:B0-----:R-:W-:-:S03]  /*0a60*/  FMUL R21, R2, R21 ;  /* 0x0000001502157220 */ /* 0x001fc60000400000 */
[----:B------:R-:W-:-:S04]  /*0a70*/  IADD3 R2, P0, PT, R25, UR10, RZ ;  /* 0x0000000a19027c10 */ /* 0x000fc8000ff1e0ff */
[----:B------:R-:W-:-:S05]  /*0a80*/  LEA.HI.X.SX32 R3, R25, UR11, 0x1, P0 ;  /* 0x0000000b19037c11 */ /* 0x000fca00080f0eff */
[----:B------:R-:W2:Y:S01]  /*0a90*/  LDG.E.U8 R25, desc[UR8][R2.64] ;  /* 0x0000000802197981 */ /* 0x000ea2000c1e1100 */
[----:B------:R-:W-:Y:S01]  /*0aa0*/  FADD R13, R27, R13 ;  /* 0x0000000d1b0d7221 */ /* 0x000fe20000000000 */
[----:B------:R-:W-:Y:S01]  /*0ab0*/  SHF.L.U32 R27, R24, 0x17, RZ ;  /* 0x00000017181b7819 */ /* 0x000fe200000006ff */
[----:B------:R-:W0:Y:S04]  /*0ac0*/  MUFU.EX2 R26, R26 ;  /* 0x0000001a001a7308 */ /* 0x000e280000000800 */
[----:B0-----:R-:W-:-:S04]  /*0ad0*/  FMUL R27, R27, R26 ;  /* 0x0000001a1b1b7220 */ /* 0x001fc80000400000 */
[----:B------:R-:W-:Y:S01]  /*0ae0*/  FMUL R23, R23, R27 ;  /* 0x0000001b17177220 */ /* 0x000fe20000400000 */
[----:B--2---:R-:W-:-:S04]  /*0af0*/  IADD3 R29, PT, PT, -R0, R25, RZ ;  /* 0x00000019001d7210 */ /* 0x004fc80007ffe1ff */
[----:B------:R-:W-:-:S05]  /*0b00*/  I2FP.F32.S32 R29, R29 ;  /* 0x0000001d001d7245 */ /* 0x000fca0000201400 */
[----:B------:R-:W-:-:S04]  /*0b10*/  FMUL R28, R29, R29 ;  /* 0x0000001d1d1c7220 */ /* 0x000fc80000400000 */
[----:B------:R-:W-:-:S04]  /*0b20*/  FMUL R28, R28, R7 ;  /* 0x000000071c1c7220 */ /* 0x000fc80000400000 */
[----:B------:R-:W-:-:S04]  /*0b30*/  FFMA.SAT R29, R28, 0.0057249800302088260651, R17 ;  /* 0x3bbb989d1c1d7823 */ /* 0x000fc80000002011 */
[----:B------:R-:W-:-:S04]  /*0b40*/  FFMA.RM R24, R29, R16, 12582913 ;  /* 0x4b4000011d187423 */ /* 0x000fc80000004010 */
[C---:B------:R-:W-:Y:S01]  /*0b50*/  FADD R3, R24.reuse, -12583039 ;  /* 0xcb40007f18037421 */ /* 0x040fe20000000000 */
[----:B------:R-:W-:-:S03]  /*0b60*/  SHF.L.U32 R24, R24, 0x17, RZ ;  /* 0x0000001718187819 */ /* 0x000fc600000006ff */
[----:B------:R-:W-:-:S04]  /*0b70*/  FFMA R3, R28, 1.4426950216293334961, -R3 ;  /* 0x3fb8aa3b1c037823 */ /* 0x000fc80000000803 */
[----:B------:R-:W-:Y:S01]  /*0b80*/  FFMA R28, R28, 1.925963033500011079e-08, R3 ;  /* 0x32a570601c1c7823 */ /* 0x000fe20000000003 */
[----:B------:R-:W-:-:S05]  /*0b90*/  IADD3 R3, PT, PT, R15, 0x2, RZ ;  /* 0x000000020f037810 */ /* 0x000fca0007ffe0ff */
[----:B------:R-:W-:Y:S02]  /*0ba0*/  IMAD R2, R3, R3, R10 ;  /* 0x0000000303027224 */ /* 0x000fe400078e020a */
[----:B------:R-:W0:Y:S03]  /*0bb0*/  MUFU.EX2 R3, R28 ;  /* 0x0000001c00037308 */ /* 0x000e260000000800 */
[----:B------:R-:W-:-:S05]  /*0bc0*/  I2FP.F32.U32 R29, R2 ;  /* 0x00000002001d7245 */ /* 0x000fca0000201000 */
[----:B------:R-:W-:-:S04]  /*0bd0*/  FMUL R2, R29, R6 ;  /* 0x000000061d027220 */ /* 0x000fc80000400000 */
[----:B------:R-:W-:-:S04]  /*0be0*/  FFMA.SAT R27, R2, 0.0057249800302088260651, R17 ;  /* 0x3bbb989d021b7823 */ /* 0x000fc80000002011 */
[----:B------:R-:W-:Y:S01]  /*0bf0*/  FFMA.RM R26, R27, R16, 12582913 ;  /* 0x4b4000011b1a7423 */ /* 0x000fe20000004010 */
[----:B0-----:R-:W-:-:S03]  /*0c00*/  FMUL R24, R24, R3 ;  /* 0x0000000318187220 */ /* 0x001fc60000400000 */
[----:B------:R-:W-:-:S04]  /*0c10*/  FADD R3, R26, -12583039 ;  /* 0xcb40007f1a037421 */ /* 0x000fc80000000000 */
[----:B------:R-:W-:-:S04]  /*0c20*/  FFMA R3, R2, 1.4426950216293334961, -R3 ;  /* 0x3fb8aa3b02037823 */ /* 0x000fc80000000803 */
[----:B------:R-:W-:Y:S01]  /*0c30*/  FFMA R27, R2, 1.925963033500011079e-08, R3 ;  /* 0x32a57060021b7823 */ /* 0x000fe20000000003 */
[----:B------:R-:W-:-:S04]  /*0c40*/  VIADDMNMX R2, R22, 0x3, RZ, !PT ;  /* 0x0000000316027846 */ /* 0x000fc800078001ff */
[----:B------:R-:W-:-:S05]  /*0c50*/  VIMNMX R3, PT, PT, R2, UR5, PT ;  /* 0x0000000502037c48 */ /* 0x000fca000bfe0100 */
[----:B------:R-:W-:-:S04]  /*0c60*/  IMAD R3, R12, UR7, R3 ;  /* 0x000000070c037c24 */ /* 0x000fc8000f8e0203 */
[----:B------:R-:W-:-:S05]  /*0c70*/  IMAD R3, R3, R18, UR4 ;  /* 0x0000000403037e24 */ /* 0x000fca000f8e0212 */
[----:B------:R-:W-:-:S04]  /*0c80*/  IADD3 R2, P0, PT, R3, UR10, RZ ;  /* 0x0000000a03027c10 */ /* 0x000fc8000ff1e0ff */
[----:B------:R-:W-:-:S06]  /*0c90*/  LEA.HI.X.SX32 R3, R3, UR11, 0x1, P0 ;  /* 0x0000000b03037c11 */ /* 0x000fcc00080f0eff */
[----:B------:R-:W2:Y:S01]  /*0ca0*/  LDG.E.U8 R3, desc[UR8][R2.64] ;  /* 0x0000000802037981 */ /* 0x000ea2000c1e1100 */
[----:B------:R-:W0:Y:S01]  /*0cb0*/  I2F.U16 R19, R19 ;  /* 0x0000001300137306 */ /* 0x000e220000101000 */
[----:B------:R-:W-:Y:S01]  /*0cc0*/  IADD3 R14, PT, PT, R14, 0x4, RZ ;  /* 0x000000040e0e7810 */ /* 0x000fe20007ffe0ff */
[----:B------:R-:W-:Y:S01]  /*0cd0*/  FMUL R21, R21, R24 ;  /* 0x0000001815157220 */ /* 0x000fe20000400000 */
[----:B------:R-:W-:Y:S01]  /*0ce0*/  SHF.L.U32 R26, R26, 0x17, RZ ;  /* 0x000000171a1a7819 */ /* 0x000fe200000006ff */
[----:B------:R-:W-:Y:S01]  /*0cf0*/  FADD R13, R13, R23 ;  /* 0x000000170d0d7221 */ /* 0x000fe20000000000 */
[----:B------:R-:W-:Y:S02]  /*0d00*/  ISETP.NE.AND P0, PT, R14, RZ, PT ;  /* 0x000000ff0e00720c */ /* 0x000fe40003f05270 */
[----:B------:R-:W-:Y:S01]  /*0d10*/  IADD3 R22, PT, PT, R22, 0x4, RZ ;  /* 0x0000000416167810 */ /* 0x000fe20007ffe0ff */
[----:B------:R-:W1:Y:S01]  /*0d20*/  I2F.U16 R25, R25 ;  /* 0x0000001900197306 */ /* 0x000e620000101000 */
[----:B------:R-:W-:Y:S01]  /*0d30*/  FADD R13, R13, R21 ;  /* 0x000000150d0d7221 */ /* 0x000fe20000000000 */
[----:B------:R-:W-:Y:S01]  /*0d40*/  IADD3 R15, PT, PT, R15, 0x4, RZ ;  /* 0x000000040f0f7810 */ /* 0x000fe20007ffe0ff */
[----:B0-----:R-:W-:-:S04]  /*0d50*/  FFMA R20, R23, R19, R20 ;  /* 0x0000001317147223 */ /* 0x001fc80000000014 */
[----:B-1----:R-:W-:Y:S01]  /*0d60*/  FFMA R20, R21, R25, R20 ;  /* 0x0000001915147223 */ /* 0x002fe20000000014 */
[----:B--2---:R-:W-:Y:S02]  /*0d70*/  IADD3 R18, PT, PT, -R0, R3, RZ ;  /* 0x0000000300127210 */ /* 0x004fe40007ffe1ff */
[----:B------:R-:W-:Y:S02]  /*0d80*/  I2F.U16 R3, R3 ;  /* 0x0000000300037306 */ /* 0x000fe40000101000 */
[----:B------:R-:W-:-:S05]  /*0d90*/  I2FP.F32.S32 R18, R18 ;  /* 0x0000001200127245 */ /* 0x000fca0000201400 */
[----:B------:R-:W-:-:S04]  /*0da0*/  FMUL R18, R18, R18 ;  /* 0x0000001212127220 */ /* 0x000fc80000400000 */
[----:B------:R-:W-:-:S04]  /*0db0*/  FMUL R18, R18, R7 ;  /* 0x0000000712127220 */ /* 0x000fc80000400000 */
[----:B------:R-:W-:-:S04]  /*0dc0*/  FFMA.SAT R17, R18, 0.0057249800302088260651, R17 ;  /* 0x3bbb989d12117823 */ /* 0x000fc80000002011 */
[----:B------:R-:W-:Y:S02]  /*0dd0*/  FFMA.RM R16, R17, R16, 12582913 ;  /* 0x4b40000111107423 */ /* 0x000fe40000004010 */
[----:B------:R-:W0:Y:S02]  /*0de0*/  MUFU.EX2 R17, R27 ;  /* 0x0000001b00117308 */ /* 0x000e240000000800 */
[----:B------:R-:W-:-:S04]  /*0df0*/  FADD R29, R16, -12583039 ;  /* 0xcb40007f101d7421 */ /* 0x000fc80000000000 */
[----:B------:R-:W-:-:S04]  /*0e00*/  FFMA R29, R18, 1.4426950216293334961, -R29 ;  /* 0x3fb8aa3b121d7823 */ /* 0x000fc8000000081d */
[----:B------:R-:W-:Y:S01]  /*0e10*/  FFMA R2, R18, 1.925963033500011079e-08, R29 ;  /* 0x32a5706012027823 */ /* 0x000fe2000000001d */
[----:B------:R-:W-:-:S05]  /*0e20*/  SHF.L.U32 R29, R16, 0x17, RZ ;  /* 0x00000017101d7819 */ /* 0x000fca00000006ff */
[----:B------:R-:W1:Y:S01]  /*0e30*/  MUFU.EX2 R2, R2 ;  /* 0x0000000200027308 */ /* 0x000e620000000800 */
[----:B0-----:R-:W-:Y:S01]  /*0e40*/  FMUL R17, R26, R17 ;  /* 0x000000111a117220 */ /* 0x001fe20000400000 */
[----:B-1----:R-:W-:-:S04]  /*0e50*/  FMUL R16, R29, R2 ;  /* 0x000000021d107220 */ /* 0x002fc80000400000 */
[----:B------:R-:W-:-:S04]  /*0e60*/  FMUL R17, R17, R16 ;  /* 0x0000001011117220 */ /* 0x000fc80000400000 */
[----:B------:R-:W-:Y:S01]  /*0e70*/  FFMA R20, R17, R3, R20 ;  /* 0x0000000311147223 */ /* 0x000fe20000000014 */
[----:B------:R-:W-:Y:S01]  /*0e80*/  FADD R13, R13, R17 ;  /* 0x000000110d0d7221 */ /* 0x000fe20000000000 */
[----:B------:R-:W-:Y:S06]  /*0e90*/  @P0 BRA `(.L_x_4) ;  /* 0xfffffff400b00947 */ /* 0x000fec000383ffff */
[----:B------:R-:W-:-:S07]  /*0ea0*/  IADD3 R17, PT, PT, R15, -0x1, RZ ;  /* 0xffffffff0f117810 */ /* 0x000fce0007ffe0ff */
.L_x_3:
[----:B------:R-:W-:-:S04]  /*0eb0*/  LOP3.LUT R2, R8, 0x1, RZ, 0xc0, !PT ;  /* 0x0000000108027812 */ /* 0x000fc800078ec0ff */
[----:B------:R-:W-:-:S13]  /*0ec0*/  ISETP.NE.U32.AND P0, PT, R2, 0x1, PT ;  /* 0x000000010200780c */ /* 0x000fda0003f05070 */
[----:B------:R-:W-:Y:S05]  /*0ed0*/  @P0 BRA `(.L_x_5) ;  /* 0x0000000400340947 */ /* 0x000fea0003800000 */
[----:B------:R-:W0:Y:S01]  /*0ee0*/  LDC R14, c[0x0][0x398] ;  /* 0x0000e600ff0e7b82 */ /* 0x000e220000000800 */
[----:B------:R-:W1:Y:S01]  /*0ef0*/  LDCU UR7, c[0x0][0x390] ;  /* 0x00007200ff0777ac */ /* 0x000e620008000800 */
[----:B------:R-:W-:Y:S01]  /*0f00*/  IADD3 R2, PT, PT, R5, R17, RZ ;  /* 0x0000001105027210 */ /* 0x000fe20007ffe0ff */
[----:B------:R-:W2:Y:S03]  /*0f10*/  LDCU.64 UR10, c[0x0][0x380] ;  /* 0x00007000ff0a77ac */ /* 0x000ea60008000a00 */
[----:B------:R-:W-:Y:S02]  /*0f20*/  VIMNMX R3, PT, PT, RZ, R2, !PT ;  /* 0x00000002ff037248 */ /* 0x000fe40007fe0100 */
[----:B------:R-:W-:Y:S02]  /*0f30*/  VIADDMNMX R2, R2, 0x1, RZ, !PT ;  /* 0x0000000102027846 */ /* 0x000fe400078001ff */
[----:B------:R-:W-:-:S02]  /*0f40*/  VIMNMX R3, PT, PT, R3, UR5, PT ;  /* 0x0000000503037c48 */ /* 0x000fc4000bfe0100 */
[----:B------:R-:W-:-:S03]  /*0f50*/  VIMNMX R15, PT, PT, R2, UR5, PT ;  /* 0x00000005020f7c48 */ /* 0x000fc6000bfe0100 */
[C---:B-1----:R-:W-:Y:S02]  /*0f60*/  IMAD R3, R12.reuse, UR7, R3 ;  /* 0x000000070c037c24 */ /* 0x042fe4000f8e0203 */
[----:B------:R-:W-:Y:S02]  /*0f70*/  IMAD R15, R12, UR7, R15 ;  /* 0x000000070c0f7c24 */ /* 0x000fe4000f8e020f */
[-C--:B0-----:R-:W-:Y:S02]  /*0f80*/  IMAD R3, R3, R14.reuse, UR4 ;  /* 0x0000000403037e24 */ /* 0x081fe4000f8e020e */
[----:B------:R-:W-:-:S03]  /*0f90*/  IMAD R15, R15, R14, UR4 ;  /* 0x000000040f0f7e24 */ /* 0x000fc6000f8e020e */
[----:B--2---:R-:W-:Y:S02]  /*0fa0*/  IADD3 R2, P0, PT, R3, UR10, RZ ;  /* 0x0000000a03027c10 */ /* 0x004fe4000ff1e0ff */
[----:B------:R-:W-:Y:S02]  /*0fb0*/  IADD3 R14, P1, PT, R15, UR10, RZ ;  /* 0x0000000a0f0e7c10 */ /* 0x000fe4000ff3e0ff */
[----:B------:R-:W-:Y:S02]  /*0fc0*/  LEA.HI.X.SX32 R3, R3, UR11, 0x1, P0 ;  /* 0x0000000b03037c11 */ /* 0x000fe400080f0eff */
[----:B------:R-:W-:-:S04]  /*0fd0*/  LEA.HI.X.SX32 R15, R15, UR11, 0x1, P1 ;  /* 0x0000000b0f0f7c11 */ /* 0x000fc800088f0eff */
[----:B------:R0:W2:Y:S04]  /*0fe0*/  LDG.E.U8 R3, desc[UR8][R2.64] ;  /* 0x0000000802037981 */ /* 0x0000a8000c1e1100 */
[----:B------:R2:W3:Y:S01]  /*0ff0*/  LDG.E.U8 R15, desc[UR8][R14.64] ;  /* 0x000000080e0f7981 */ /* 0x0004e2000c1e1100 */
[CC--:B------:R-:W-:Y:S02]  /*1000*/  IMAD R16, R17.reuse, R17.reuse, R10 ;  /* 0x0000001111107224 */ /* 0x0c0fe400078e020a */
[----:B------:R-:W-:Y:S02]  /*1010*/  HFMA2 R19, -RZ, RZ, 1.75, 0 ;  /* 0x3f000000ff137431 */ /* 0x000fe400000001ff */
[----:B------:R-:W-:Y:S01]  /*1020*/  IMAD R18, R17, R17, R17 ;  /* 0x0000001111127224 */ /* 0x000fe200078e0211 */
[----:B------:R-:W-:-:S04]  /*1030*/  I2FP.F32.U32 R21, R16 ;  /* 0x0000001000157245 */ /* 0x000fc80000201000 */
[----:B------:R-:W-:Y:S02]  /*1040*/  IADD3 R18, PT, PT, R10, R17, R18 ;  /* 0x000000110a127210 */ /* 0x000fe40007ffe012 */
[----:B------:R-:W-:Y:S01]  /*1050*/  IADD3 R17, PT, PT, R17, 0x2, RZ ;  /* 0x0000000211117810 */ /* 0x000fe20007ffe0ff */
[----:B------:R-:W-:Y:S01]  /*1060*/  FMUL R16, R21, R6 ;  /* 0x0000000615107220 */ /* 0x000fe20000400000 */
[----:B------:R-:W-:Y:S02]  /*1070*/  IADD3 R22, PT, PT, R18, 0x1, RZ ;  /* 0x0000000112167810 */ /* 0x000fe40007ffe0ff */
[----:B------:R-:W-:Y:S01]  /*1080*/  MOV R18, 0x437c0000 ;  /* 0x437c000000127802 */ /* 0x000fe20000000f00 */
[----:B------:R-:W-:Y:S01]  /*1090*/  FFMA.SAT R21, R16, 0.0057249800302088260651, R19 ;  /* 0x3bbb989d10157823 */ /* 0x000fe20000002013 */
[----:B------:R-:W-:-:S03]  /*10a0*/  I2FP.F32.U32 R23, R22 ;  /* 0x0000001600177245 */ /* 0x000fc60000201000 */
[----:B0-----:R-:W-:Y:S02]  /*10b0*/  FFMA.RM R2, R21, R18, 12582913 ;  /* 0x4b40000115027423 */ /* 0x001fe40000004012 */
[----:B------:R-:W-:Y:S02]  /*10c0*/  FMUL R22, R23, R6 ;  /* 0x0000000617167220 */ /* 0x000fe40000400000 */
[----:B------:R-:W-:Y:S02]  /*10d0*/  FADD R21, R2, -12583039 ;  /* 0xcb40007f02157421 */ /* 0x000fe40000000000 */
[----:B------:R-:W-:Y:S02]  /*10e0*/  FFMA.SAT R23, R22, 0.0057249800302088260651, R19 ;  /* 0x3bbb989d16177823 */ /* 0x000fe40000002013 */
[----:B------:R-:W-:-:S04]  /*10f0*/  FFMA R21, R16, 1.4426950216293334961, -R21 ;  /* 0x3fb8aa3b10157823 */ /* 0x000fc80000000815 */
[----:B------:R-:W-:-:S06]  /*1100*/  FFMA R16, R16, 1.925963033500011079e-08, R21 ;  /* 0x32a5706010107823 */ /* 0x000fcc0000000015 */
[----:B------:R-:W0:Y:S01]  /*1110*/  MUFU.EX2 R16, R16 ;  /* 0x0000001000107308 */ /* 0x000e220000000800 */
[----:B--2--5:R-:W-:-:S07]  /*1120*/  IADD3 R14, PT, PT, -R0, R3, RZ ;  /* 0x00000003000e7210 */ /* 0x024fce0007ffe1ff */
[----:B------:R-:W-:Y:S01]  /*1130*/  I2F.U16 R3, R3 ;  /* 0x0000000300037306 */ /* 0x000fe20000101000 */
[----:B---3--:R-:W-:Y:S02]  /*1140*/  IADD3 R24, PT, PT, -R0, R15, RZ ;  /* 0x0000000f00187210 */ /* 0x008fe40007ffe1ff */
[----:B------:R-:W-:Y:S02]  /*1150*/  I2FP.F32.S32 R14, R14 ;  /* 0x0000000e000e7245 */ /* 0x000fe40000201400 */
[----:B------:R-:W-:-:S03]  /*1160*/  I2FP.F32.S32 R25, R24 ;  /* 0x0000001800197245 */ /* 0x000fc60000201400 */
[----:B------:R-:W-:Y:S01]  /*1170*/  I2F.U16 R15, R15 ;  /* 0x0000000f000f7306 */ /* 0x000fe20000101000 */
[----:B------:R-:W-:Y:S01]  /*1180*/  FMUL R24, R14, R14 ;  /* 0x0000000e0e187220 */ /* 0x000fe20000400000 */
[----:B------:R-:W-:Y:S01]  /*1190*/  FFMA.RM R14, R23, R18, 12582913 ;  /* 0x4b400001170e7423 */ /* 0x000fe20000004012 */
[----:B------:R-:W-:Y:S02]  /*11a0*/  FMUL R26, R25, R25 ;  /* 0x00000019191a7220 */ /* 0x000fe40000400000 */
[-C--:B------:R-:W-:Y:S01]  /*11b0*/  FMUL R24, R24, R7.reuse ;  /* 0x0000000718187220 */ /* 0x080fe20000400000 */
[----:B------:R-:W-:Y:S01]  /*11c0*/  FADD R23, R14, -12583039 ;  /* 0xcb40007f0e177421 */ /* 0x000fe20000000000 */
[----:B------:R-:W-:Y:S02]  /*11d0*/  FMUL R26, R26, R7 ;  /* 0x000000071a1a7220 */ /* 0x000fe40000400000 */
[----:B------:R-:W-:Y:S01]  /*11e0*/  FFMA.SAT R21, R24, 0.0057249800302088260651, R19 ;  /* 0x3bbb989d18157823 */ /* 0x000fe20000002013 */
[----:B------:R-:W-:Y:S01]  /*11f0*/  FFMA R23, R22, 1.4426950216293334961, -R23 ;  /* 0x3fb8aa3b16177823 */ /* 0x000fe20000000817 */
[----:B------:R-:W-:-:S02]  /*1200*/  FFMA.SAT R25, R26, 0.0057249800302088260651, R19 ;  /* 0x3bbb989d1a197823 */ /* 0x000fc40000002013 */
[-C--:B------:R-:W-:Y:S01]  /*1210*/  FFMA.RM R19, R21, R18.reuse, 12582913 ;  /* 0x4b40000115137423 */ /* 0x080fe20000004012 */
[----:B------:R-:W-:Y:S01]  /*1220*/  FFMA R27, R22, 1.925963033500011079e-08, R23 ;  /* 0x32a57060161b7823 */ /* 0x000fe20000000017 */
[----:B------:R-:W-:Y:S02]  /*1230*/  FFMA.RM R21, R25, R18, 12582913 ;  /* 0x4b40000119157423 */ /* 0x000fe40000004012 */
[----:B------:R-:W-:Y:S01]  /*1240*/  FADD R23, R19, -12583039 ;  /* 0xcb40007f13177421 */ /* 0x000fe20000000000 */
[----:B------:R1:W2:Y:S01]  /*1250*/  MUFU.EX2 R18, R27 ;  /* 0x0000001b00127308 */ /* 0x0002a20000000800 */
[C---:B------:R-:W-:Y:S01]  /*1260*/  FADD R25, R21.reuse, -12583039 ;  /* 0xcb40007f15197421 */ /* 0x040fe20000000000 */
[----:B------:R-:W-:Y:S01]  /*1270*/  SHF.L.U32 R21, R21, 0x17, RZ ;  /* 0x0000001715157819 */ /* 0x000fe200000006ff */
[----:B------:R-:W-:Y:S02]  /*1280*/  FFMA R23, R24, 1.4426950216293334961, -R23 ;  /* 0x3fb8aa3b18177823 */ /* 0x000fe40000000817 */
[----:B------:R-:W-:-:S02]  /*1290*/  FFMA R25, R26, 1.4426950216293334961, -R25 ;  /* 0x3fb8aa3b1a197823 */ /* 0x000fc40000000819 */
[----:B------:R-:W-:Y:S02]  /*12a0*/  FFMA R23, R24, 1.925963033500011079e-08, R23 ;  /* 0x32a5706018177823 */ /* 0x000fe40000000017 */
[----:B------:R-:W-:Y:S01]  /*12b0*/  FFMA R22, R26, 1.925963033500011079e-08, R25 ;  /* 0x32a570601a167823 */ /* 0x000fe20000000019 */
[----:B------:R-:W-:Y:S02]  /*12c0*/  SHF.L.U32 R25, R2, 0x17, RZ ;  /* 0x0000001702197819 */ /* 0x000fe400000006ff */
[----:B------:R-:W-:Y:S01]  /*12d0*/  SHF.L.U32 R2, R19, 0x17, RZ ;  /* 0x0000001713027819 */ /* 0x000fe200000006ff */
[----:B------:R-:W3:Y:S01]  /*12e0*/  MUFU.EX2 R23, R23 ;  /* 0x0000001700177308 */ /* 0x000ee20000000800 */
[----:B-1----:R-:W-:Y:S01]  /*12f0*/  SHF.L.U32 R27, R14, 0x17, RZ ;  /* 0x000000170e1b7819 */ /* 0x002fe200000006ff */
[----:B0-----:R-:W-:-:S04]  /*1300*/  FMUL R16, R25, R16 ;  /* 0x0000001019107220 */ /* 0x001fc80000400000 */
[----:B--2---:R-:W-:Y:S02]  /*1310*/  FMUL R18, R27, R18 ;  /* 0x000000121b127220 */ /* 0x004fe40000400000 */
[----:B------:R-:W0:Y:S01]  /*1320*/  MUFU.EX2 R22, R22 ;  /* 0x0000001600167308 */ /* 0x000e220000000800 */
[----:B---3--:R-:W-:-:S04]  /*1330*/  FMUL R19, R2, R23 ;  /* 0x0000001702137220 */ /* 0x008fc80000400000 */
[----:B------:R-:W-:Y:S01]  /*1340*/  FMUL R19, R16, R19 ;  /* 0x0000001310137220 */ /* 0x000fe20000400000 */
[----:B0-----:R-:W-:-:S03]  /*1350*/  FMUL R21, R21, R22 ;  /* 0x0000001615157220 */ /* 0x001fc60000400000 */
[----:B------:R-:W-:Y:S01]  /*1360*/  FFMA R20, R19, R3, R20 ;  /* 0x0000000313147223 */ /* 0x000fe20000000014 */
[----:B------:R-:W-:Y:S01]  /*1370*/  FADD R13, R13, R19 ;  /* 0x000000130d0d7221 */ /* 0x000fe20000000000 */
[----:B------:R-:W-:-:S04]  /*1380*/  FMUL R21, R18, R21 ;  /* 0x0000001512157220 */ /* 0x000fc80000400000 */
[----:B------:R-:W-:Y:S01]  /*1390*/  FFMA R20, R21, R15, R20 ;  /* 0x0000000f15147223 */ /* 0x000fe20000000014 */
[----:B------:R-:W-:-:S07]  /*13a0*/  FADD R13, R13, R21 ;  /* 0x000000150d0d7221 */ /* 0x000fce0000000000 */
.L_x_5:
[----:B------:R-:W0:Y:S01]  /*13b0*/  LDC R14, c[0x0][0x398] ;  /* 0x0000e600ff0e7b82 */ /* 0x000e220000000800 */
[----:B------:R-:W1:Y:S01]  /*13c0*/  LDCU UR7, c[0x0][0x390] ;  /* 0x00007200ff0777ac */ /* 0x000e620008000800 */
[----:B------:R-:W-:Y:S01]  /*13d0*/  VIADDMNMX R2, R17, R5, RZ, !PT ;  /* 0x0000000511027246 */ /* 0x000fe200078001ff */
[----:B------:R-:W2:Y:S03]  /*13e0*/  LDCU.64 UR10, c[0x0][0x380] ;  /* 0x00007000ff0a77ac */ /* 0x000ea60008000a00 */
[----:B------:R-:W-:-:S05]  /*13f0*/  VIMNMX R3, PT, PT, R2, UR5, PT ;  /* 0x0000000502037c48 */ /* 0x000fca000bfe0100 */
[----:B-1----:R-:W-:-:S04]  /*1400*/  IMAD R3, R12, UR7, R3 ;  /* 0x000000070c037c24 */ /* 0x002fc8000f8e0203 */
[----:B0-----:R-:W-:-:S05]  /*1410*/  IMAD R3, R3, R14, UR4 ;  /* 0x0000000403037e24 */ /* 0x001fca000f8e020e */
[----:B--2---:R-:W-:-:S04]  /*1420*/  IADD3 R2, P0, PT, R3, UR10, RZ ;  /* 0x0000000a03027c10 */ /* 0x004fc8000ff1e0ff */
[----:B------:R-:W-:-:S06]  /*1430*/  LEA.HI.X.SX32 R3, R3, UR11, 0x1, P0 ;  /* 0x0000000b03037c11 */ /* 0x000fcc00080f0eff */
[----:B------:R-:W2:Y:S01]  /*1440*/  LDG.E.U8 R3, desc[UR8][R2.64] ;  /* 0x0000000802037981 */ /* 0x000ea2000c1e1100 */
[----:B------:R-:W-:Y:S01]  /*1450*/  IMAD R10, R17, R17, R10 ;  /* 0x00000011110a7224 */ /* 0x000fe200078e020a */
[----:B------:R-:W-:Y:S02]  /*1460*/  MOV R14, 0x3f000000 ;  /* 0x3f000000000e7802 */ /* 0x000fe40000000f00 */
[----:B------:R-:W-:Y:S02]  /*1470*/  MOV R17, 0x437c0000 ;  /* 0x437c000000117802 */ /* 0x000fe40000000f00 */
[----:B------:R-:W-:Y:S02]  /*1480*/  I2FP.F32.U32 R15, R10 ;  /* 0x0000000a000f7245 */ /* 0x000fe40000201000 */
[C---:B------:R-:W-:Y:S02]  /*1490*/  ISETP.NE.AND P0, PT, R11.reuse, R8, PT ;  /* 0x000000080b00720c */ /* 0x040fe40003f05270 */
[----:B------:R-:W-:Y:S01]  /*14a0*/  IADD3 R11, PT, PT, R11, 0x1, RZ ;  /* 0x000000010b0b7810 */ /* 0x000fe20007ffe0ff */
[----:B------:R-:W-:Y:S01]  /*14b0*/  FMUL R15, R15, R6 ;  /* 0x000000060f0f7220 */ /* 0x000fe20000400000 */
[----:B--2--5:R-:W-:-:S02]  /*14c0*/  IADD3 R10, PT, PT, -R0, R3, RZ ;  /* 0x00000003000a7210 */ /* 0x024fc40007ffe1ff */
[----:B------:R-:W-:Y:S02]  /*14d0*/  I2F.U16 R3, R3 ;  /* 0x0000000300037306 */ /* 0x000fe40000101000 */
[----:B------:R-:W-:Y:S01]  /*14e0*/  I2FP.F32.S32 R12, R10 ;  /* 0x0000000a000c7245 */ /* 0x000fe20000201400 */
[----:B------:R-:W-:-:S04]  /*14f0*/  FFMA.SAT R10, R15, 0.0057249800302088260651, R14 ;  /* 0x3bbb989d0f0a7823 */ /* 0x000fc8000000200e */
[----:B------:R-:W-:Y:S01]  /*1500*/  FMUL R12, R12, R12 ;  /* 0x0000000c0c0c7220 */ /* 0x000fe20000400000 */
[----:B------:R-:W-:-:S03]  /*1510*/  FFMA.RM R10, R10, R17, 12582913 ;  /* 0x4b4000010a0a7423 */ /* 0x000fc60000004011 */
[----:B------:R-:W-:Y:S01]  /*1520*/  FMUL R12, R12, R7 ;  /* 0x000000070c0c7220 */ /* 0x000fe20000400000 */
[C---:B------:R-:W-:Y:S01]  /*1530*/  FADD R2, R10.reuse, -12583039 ;  /* 0xcb40007f0a027421 */ /* 0x040fe20000000000 */
[----:B------:R-:W-:Y:S02]  /*1540*/  SHF.L.U32 R10, R10, 0x17, RZ ;  /* 0x000000170a0a7819 */ /* 0x000fe400000006ff */
[----:B------:R-:W-:Y:S01]  /*1550*/  FFMA.SAT R14, R12, 0.0057249800302088260651, R14 ;  /* 0x3bbb989d0c0e7823 */ /* 0x000fe2000000200e */
[----:B------:R-:W-:-:S03]  /*1560*/  FFMA R2, R15, 1.4426950216293334961, -R2 ;  /* 0x3fb8aa3b0f027823 */ /* 0x000fc60000000802 */
[----:B------:R-:W-:Y:S01]  /*1570*/  FFMA.RM R14, R14, R17, 12582913 ;  /* 0x4b4000010e0e7423 */ /* 0x000fe20000004011 */
[----:B------:R-:W-:-:S03]  /*1580*/  FFMA R2, R15, 1.925963033500011079e-08, R2 ;  /* 0x32a570600f027823 */ /* 0x000fc60000000002 */
[C---:B------:R-:W-:Y:S01]  /*1590*/  FADD R17, R14.reuse, -12583039 ;  /* 0xcb40007f0e117421 */ /* 0x040fe20000000000 */
[----:B------:R-:W0:Y:S01]  /*15a0*/  MUFU.EX2 R15, R2 ;  /* 0x00000002000f7308 */ /* 0x000e220000000800 */
[----:B------:R-:W-:Y:S02]  /*15b0*/  SHF.L.U32 R14, R14, 0x17, RZ ;  /* 0x000000170e0e7819 */ /* 0x000fe400000006ff */
[----:B------:R-:W-:-:S04]  /*15c0*/  FFMA R17, R12, 1.4426950216293334961, -R17 ;  /* 0x3fb8aa3b0c117823 */ /* 0x000fc80000000811 */
[----:B------:R-:W-:-:S06]  /*15d0*/  FFMA R17, R12, 1.925963033500011079e-08, R17 ;  /* 0x32a570600c117823 */ /* 0x000fcc0000000011 */
[----:B------:R-:W1:Y:S01]  /*15e0*/  MUFU.EX2 R17, R17 ;  /* 0x0000001100117308 */ /* 0x000e620000000800 */
[----:B0-----:R-:W-:Y:S01]  /*15f0*/  FMUL R10, R10, R15 ;  /* 0x0000000f0a0a7220 */ /* 0x001fe20000400000 */
[----:B-1----:R-:W-:-:S04]  /*1600*/  FMUL R15, R14, R17 ;  /* 0x000000110e0f7220 */ /* 0x002fc80000400000 */
[----:B------:R-:W-:-:S04]  /*1610*/  FMUL R15, R10, R15 ;  /* 0x0000000f0a0f7220 */ /* 0x000fc80000400000 */
[C---:B------:R-:W-:Y:S01]  /*1620*/  FFMA R20, R15.reuse, R3, R20 ;  /* 0x000000030f147223 */ /* 0x040fe20000000014 */
[----:B------:R-:W-:Y:S01]  /*1630*/  FADD R13, R15, R13 ;  /* 0x0000000d0f0d7221 */ /* 0x000fe20000000000 */
[----:B------:R-:W-:Y:S06]  /*1640*/  @P0 BRA `(.L_x_6) ;  /* 0xffffffec008c0947 */ /* 0x000fec000383ffff */
.L_x_2:
[----:B------:R-:W0:Y:S01]  /*1650*/  MUFU.RCP R0, R13 ;  /* 0x0000000d00007308 */ /* 0x000e220000001000 */
[----:B------:R-:W1:Y:S01]  /*1660*/  LDC R2, c[0x0][0x398] ;  /* 0x0000e600ff027b82 */ /* 0x000e620000000800 */
[----:B------:R-:W2:Y:S01]  /*1670*/  LDCU UR7, c[0x0][0x390] ;  /* 0x00007200ff0777ac */ /* 0x000ea20008000800 */
[----:B------:R-:W-:Y:S05]  /*1680*/  BSSY.RECONVERGENT B0, `(.L_x_7) ;  /* 0x000000f000007945 */ /* 0x000fea0003800200 */
[----:B------:R-:W3:Y:S01]  /*1690*/  FCHK P0, R20, R13 ;  /* 0x0000000d14007302 */ /* 0x000ee20000000000 */
[----:B0-----:R-:W-:Y:S01]  /*16a0*/  FFMA R3, R0, -R13, 1 ;  /* 0x3f80000000037423 */ /* 0x001fe2000000080d */
[----:B--2---:R-:W-:-:S03]  /*16b0*/  IMAD R9, R4, UR7, R5 ;  /* 0x0000000704097c24 */ /* 0x004fc6000f8e0205 */
[----:B------:R-:W-:-:S04]  /*16c0*/  FFMA R0, R0, R3, R0 ;  /* 0x0000000300007223 */ /* 0x000fc80000000000 */
[----:B------:R-:W-:Y:S01]  /*16d0*/  FFMA R3, R0, R20, RZ ;  /* 0x0000001400037223 */ /* 0x000fe200000000ff */
[----:B-1----:R-:W-:-:S03]  /*16e0*/  IMAD R9, R9, R2, UR4 ;  /* 0x0000000409097e24 */ /* 0x002fc6000f8e0202 */
[----:B------:R-:W-:Y:S02]  /*16f0*/  FFMA R10, R3, -R13, R20 ;  /* 0x8000000d030a7223 */ /* 0x000fe40000000014 */
[----:B------:R-:W-:Y:S02]  /*1700*/  SHF.R.S32.HI R2, RZ, 0x1f, R9 ;  /* 0x0000001fff027819 */ /* 0x000fe40000011409 */
[----:B------:R-:W-:Y:S01]  /*1710*/  FFMA R0, R0, R10, R3 ;  /* 0x0000000a00007223 */ /* 0x000fe20000000003 */
[----:B---3--:R-:W-:Y:S06]  /*1720*/  @!P0 BRA `(.L_x_8) ;  /* 0x0000000000108947 */ /* 0x008fec0003800000 */
[----:B------:R-:W-:Y:S02]  /*1730*/  MOV R0, R20 ;  /* 0x0000001400007202 */ /* 0x000fe40000000f00 */
[----:B------:R-:W-:Y:S02]  /*1740*/  MOV R3, R13 ;  /* 0x0000000d00037202 */ /* 0x000fe40000000f00 */
[----:B------:R-:W-:-:S07]  /*1750*/  MOV R10, 0x1770 ;  /* 0x00001770000a7802 */ /* 0x000fce0000000f00 */
[----:B------:R-:W-:Y:S05]  /*1760*/  CALL.REL.NOINC `($__internal_0_$__cuda_sm3x_div_rn_noftz_f32_slowpath) ;  /* 0x00000000002c7944 */ /* 0x000fea0003c00000 */
.L_x_8:
[----:B------:R-:W-:Y:S05]  /*1770*/  BSYNC.RECONVERGENT B0 ;  /* 0x0000000000007941 */ /* 0x000fea0003800200 */
.L_x_7:
[----:B------:R-:W0:Y:S01]  /*1780*/  LDCU.64 UR10, c[0x0][0x388] ;  /* 0x00007100ff0a77ac */ /* 0x000e220008000a00 */
[----:B------:R-:W1:Y:S01]  /*1790*/  F2I.U32.TRUNC.NTZ R3, R0 ;  /* 0x0000000000037305 */ /* 0x000e62000020f000 */
[----:B------:R-:W2:Y:S01]  /*17a0*/  LDCU UR7, c[0x0][0x398] ;  /* 0x00007300ff0777ac */ /* 0x000ea20008000800 */
[----:B------:R-:W-:Y:S01]  /*17b0*/  UIADD3 UR4, UPT, UPT, UR4, 0x1, URZ ;  /* 0x0000000104047890 */ /* 0x000fe2000fffe0ff */
[----:B0-----:R-:W-:-:S04]  /*17c0*/  IADD3 R10, P0, PT, R9, UR10, RZ ;  /* 0x0000000a090a7c10 */ /* 0x001fc8000ff1e0ff */
[----:B------:R-:W-:Y:S01]  /*17d0*/  IADD3.X R11, PT, PT, R2, UR11, RZ, P0, !PT ;  /* 0x0000000b020b7c10 */ /* 0x000fe200087fe4ff */
[----:B--2---:R-:W-:-:S04]  /*17e0*/  UISETP.NE.AND UP0, UPT, UR4, UR7, UPT ;  /* 0x000000070400728c */ /* 0x004fc8000bf05270 */
[----:B-1----:R1:W-:Y:S05]  /*17f0*/  STG.E.U8 desc[UR8][R10.64], R3 ;  /* 0x000000030a007986 */ /* 0x0023ea000c101108 */
[----:B------:R-:W-:Y:S05]  /*1800*/  BRA.U UP0, `(.L_x_9) ;  /* 0xffffffe900dc7547 */ /* 0x000fea000b83ffff */
[----:B------:R-:W-:Y:S05]  /*1810*/  EXIT ;  /* 0x000000000000794d */ /* 0x000fea0003800000 */
        .weak           $__internal_0_$__cuda_sm3x_div_rn_noftz_f32_slowpath
        .type           $__internal_0_$__cuda_sm3x_div_rn_noftz_f32_slowpath,@function
        .size           $__internal_0_$__cuda_sm3x_div_rn_noftz_f32_slowpath,(.L_x_22 - $__internal_0_$__cuda_sm3x_div_rn_noftz_f32_slowpath)
$__internal_0_$__cuda_sm3x_div_rn_noftz_f32_slowpath:
[----:B------:R-:W-:Y:S01]  /*1820*/  SHF.R.U32.HI R12, RZ, 0x17, R3 ;  /* 0x00000017ff0c7819 */ /* 0x000fe20000011603 */
[----:B------:R-:W-:Y:S01]  /*1830*/  BSSY.RECONVERGENT B1, `(.L_x_10) ;  /* 0x0000062000017945 */ /* 0x000fe20003800200 */
[----:B------:R-:W-:Y:S02]  /*1840*/  SHF.R.U32.HI R11, RZ, 0x17, R0 ;  /* 0x00000017ff0b7819 */ /* 0x000fe40000011600 */
[----:B------:R-:W-:Y:S02]  /*1850*/  LOP3.LUT R12, R12, 0xff, RZ, 0xc0, !PT ;  /* 0x000000ff0c0c7812 */ /* 0x000fe400078ec0ff */
[----:B------:R-:W-:Y:S02]  /*1860*/  LOP3.LUT R16, R11, 0xff, RZ, 0xc0, !PT ;  /* 0x000000ff0b107812 */ /* 0x000fe400078ec0ff */
[----:B------:R-:W-:Y:S02]  /*1870*/  IADD3 R14, PT, PT, R12, -0x1, RZ ;  /* 0xffffffff0c0e7810 */ /* 0x000fe40007ffe0ff */
[----:B------:R-:W-:-:S02]  /*1880*/  IADD3 R13, PT, PT, R16, -0x1, RZ ;  /* 0xffffffff100d7810 */ /* 0x000fc40007ffe0ff */
[----:B------:R-:W-:-:S04]  /*1890*/  ISETP.GT.U32.AND P0, PT, R14, 0xfd, PT ;  /* 0x000000fd0e00780c */ /* 0x000fc80003f04070 */
[----:B------:R-:W-:-:S13]  /*18a0*/  ISETP.GT.U32.OR P0, PT, R13, 0xfd, P0 ;  /* 0x000000fd0d00780c */ /* 0x000fda0000704470 */
[----:B------:R-:W-:Y:S01]  /*18b0*/  @!P0 MOV R11, RZ ;  /* 0x000000ff000b8202 */ /* 0x000fe20000000f00 */
[----:B------:R-:W-:Y:S06]  /*18c0*/  @!P0 BRA `(.L_x_11) ;  /* 0x00000000005c8947 */ /* 0x000fec0003800000 */
[----:B------:R-:W-:Y:S02]  /*18d0*/  FSETP.GTU.FTZ.AND P0, PT, |R0|, +INF , PT ;  /* 0x7f8000000000780b */ /* 0x000fe40003f1c200 */
[----:B------:R-:W-:-:S04]  /*18e0*/  FSETP.GTU.FTZ.AND P1, PT, |R3|, +INF , PT ;  /* 0x7f8000000300780b */ /* 0x000fc80003f3c200 */
[----:B------:R-:W-:-:S13]  /*18f0*/  PLOP3.LUT P0, PT, P0, P1, PT, 0xf8, 0x8f ;  /* 0x00000000008f781c */ /* 0x000fda0000703f70 */
[----:B------:R-:W-:Y:S05]  /*1900*/  @P0 BRA `(.L_x_12) ;  /* 0x00000004004c0947 */ /* 0x000fea0003800000 */
[----:B------:R-:W-:-:S13]  /*1910*/  LOP3.LUT P0, RZ, R3, 0x7fffffff, R0, 0xc8, !PT ;  /* 0x7fffffff03ff7812 */ /* 0x000fda000780c800 */
[----:B------:R-:W-:Y:S05]  /*1920*/  @!P0 BRA `(.L_x_13) ;  /* 0x00000004003c8947 */ /* 0x000fea0003800000 */
[C---:B------:R-:W-:Y:S02]  /*1930*/  FSETP.NEU.FTZ.AND P2, PT, |R0|.reuse, +INF , PT ;  /* 0x7f8000000000780b */ /* 0x040fe40003f5d200 */
[----:B------:R-:W-:Y:S02]  /*1940*/  FSETP.NEU.FTZ.AND P1, PT, |R3|, +INF , PT ;  /* 0x7f8000000300780b */ /* 0x000fe40003f3d200 */
[----:B------:R-:W-:-:S11]  /*1950*/  FSETP.NEU.FTZ.AND P0, PT, |R0|, +INF , PT ;  /* 0x7f8000000000780b */ /* 0x000fd60003f1d200 */
[----:B------:R-:W-:Y:S05]  /*1960*/  @!P1 BRA !P2, `(.L_x_13) ;  /* 0x00000004002c9947 */ /* 0x000fea0005000000 */
[----:B------:R-:W-:-:S04]  /*1970*/  LOP3.LUT P2, RZ, R0, 0x7fffffff, RZ, 0xc0, !PT ;  /* 0x7fffffff00ff7812 */ /* 0x000fc8000784c0ff */
[----:B------:R-:W-:-:S13]  /*1980*/  PLOP3.LUT P1, PT, P1, P2, PT, 0x2f, 0xf2 ;  /* 0x0000000000f2781c */ /* 0x000fda0000f24577 */
[----:B------:R-:W-:Y:S05]  /*1990*/  @P1 BRA `(.L_x_14) ;  /* 0x0000000400181947 */ /* 0x000fea0003800000 */
[----:B------:R-:W-:-:S04]  /*19a0*/  LOP3.LUT P1, RZ, R3, 0x7fffffff, RZ, 0xc0, !PT ;  /* 0x7fffffff03ff7812 */ /* 0x000fc8000782c0ff */
[----:B------:R-:W-:-:S13]  /*19b0*/  PLOP3.LUT P0, PT, P0, P1, PT, 0x2f, 0xf2 ;  /* 0x0000000000f2781c */ /* 0x000fda0000702577 */
[----:B------:R-:W-:Y:S05]  /*19c0*/  @P0 BRA `(.L_x_15) ;  /* 0x0000000400000947 */ /* 0x000fea0003800000 */
[----:B------:R-:W-:Y:S02]  /*19d0*/  ISETP.GE.AND P0, PT, R13, RZ, PT ;  /* 0x000000ff0d00720c */ /* 0x000fe40003f06270 */
[----:B------:R-:W-:-:S11]  /*19e0*/  ISETP.GE.AND P1, PT, R14, RZ, PT ;  /* 0x000000ff0e00720c */ /* 0x000fd60003f26270 */
[----:B------:R-:W-:Y:S01]  /*19f0*/  @P0 MOV R11, RZ ;  /* 0x000000ff000b0202 */ /* 0x000fe20000000f00 */
[----:B------:R-:W-:Y:S01]  /*1a00*/  @!P0 FFMA R0, R0, 1.84467440737095516160e+19, RZ ;  /* 0x5f80000000008823 */ /* 0x000fe200000000ff */
[----:B------:R-:W-:Y:S01]  /*1a10*/  @!P0 MOV R11, 0xffffffc0 ;  /* 0xffffffc0000b8802 */ /* 0x000fe20000000f00 */
[----:B------:R-:W-:-:S03]  /*1a20*/  @!P1 FFMA R3, R3, 1.84467440737095516160e+19, RZ ;  /* 0x5f80000003039823 */ /* 0x000fc600000000ff */
[----:B------:R-:W-:-:S07]  /*1a30*/  @!P1 IADD3 R11, PT, PT, R11, 0x40, RZ ;  /* 0x000000400b0b9810 */ /* 0x000fce0007ffe0ff */
.L_x_11:
[----:B------:R-:W-:Y:S01]  /*1a40*/  LEA R14, R12, 0xc0800000, 0x17 ;  /* 0xc08000000c0e7811 */ /* 0x000fe200078eb8ff */
[----:B------:R-:W-:Y:S03]  /*1a50*/  BSSY.RECONVERGENT B2, `(.L_x_16) ;  /* 0x0000036000027945 */ /* 0x000fe60003800200 */
[----:B------:R-:W-:Y:S02]  /*1a60*/  IADD3 R14, PT, PT, -R14, R3, RZ ;  /* 0x000000030e0e7210 */ /* 0x000fe40007ffe1ff */
[----:B------:R-:W-:Y:S02]  /*1a70*/  IADD3 R3, PT, PT, R16, -0x7f, RZ ;  /* 0xffffff8110037810 */ /* 0x000fe40007ffe0ff */
[----:B------:R-:W0:Y:S01]  /*1a80*/  MUFU.RCP R13, R14 ;  /* 0x0000000e000d7308 */ /* 0x000e220000001000 */
[----:B------:R-:W-:Y:S01]  /*1a90*/  FADD.FTZ R15, -R14, -RZ ;  /* 0x800000ff0e0f7221 */ /* 0x000fe20000010100 */
[C---:B------:R-:W-:Y:S01]  /*1aa0*/  IADD3 R12, PT, PT, R3.reuse, 0x7f, -R12 ;  /* 0x0000007f030c7810 */ /* 0x040fe20007ffe80c */
[----:B------:R-:W-:-:S03]  /*1ab0*/  IMAD R0, R3, -0x800000, R0 ;  /* 0xff80000003007824 */ /* 0x000fc600078e0200 */
[----:B------:R-:W-:Y:S01]  /*1ac0*/  IADD3 R12, PT, PT, R12, R11, RZ ;  /* 0x0000000b0c0c7210 */ /* 0x000fe20007ffe0ff */
[----:B0-----:R-:W-:-:S04]  /*1ad0*/  FFMA R16, R13, R15, 1 ;  /* 0x3f8000000d107423 */ /* 0x001fc8000000000f */
[----:B------:R-:W-:-:S04]  /*1ae0*/  FFMA R18, R13, R16, R13 ;  /* 0x000000100d127223 */ /* 0x000fc8000000000d */
[----:B------:R-:W-:-:S04]  /*1af0*/  FFMA R13, R0, R18, RZ ;  /* 0x00000012000d7223 */ /* 0x000fc800000000ff */
[----:B------:R-:W-:-:S04]  /*1b00*/  FFMA R16, R15, R13, R0 ;  /* 0x0000000d0f107223 */ /* 0x000fc80000000000 */
[----:B------:R-:W-:-:S04]  /*1b10*/  FFMA R13, R18, R16, R13 ;  /* 0x00000010120d7223 */ /* 0x000fc8000000000d */
[----:B------:R-:W-:-:S04]  /*1b20*/  FFMA R16, R15, R13, R0 ;  /* 0x0000000d0f107223 */ /* 0x000fc80000000000 */
[----:B------:R-:W-:-:S05]  /*1b30*/  FFMA R0, R18, R16, R13 ;  /* 0x0000001012007223 */ /* 0x000fca000000000d */
[----:B------:R-:W-:-:S04]  /*1b40*/  SHF.R.U32.HI R3, RZ, 0x17, R0 ;  /* 0x00000017ff037819 */ /* 0x000fc80000011600 */
[----:B------:R-:W-:-:S04]  /*1b50*/  LOP3.LUT R3, R3, 0xff, RZ, 0xc0, !PT ;  /* 0x000000ff03037812 */ /* 0x000fc800078ec0ff */
[----:B------:R-:W-:-:S04]  /*1b60*/  IADD3 R15, PT, PT, R3, R12, RZ ;  /* 0x0000000c030f7210 */ /* 0x000fc80007ffe0ff */
[----:B------:R-:W-:-:S04]  /*1b70*/  IADD3 R3, PT, PT, R15, -0x1, RZ ;  /* 0xffffffff0f037810 */ /* 0x000fc80007ffe0ff */
[----:B------:R-:W-:-:S13]  /*1b80*/  ISETP.GE.U32.AND P0, PT, R3, 0xfe, PT ;  /* 0x000000fe0300780c */ /* 0x000fda0003f06070 */
[----:B------:R-:W-:Y:S05]  /*1b90*/  @!P0 BRA `(.L_x_17) ;  /* 0x0000000000808947 */ /* 0x000fea0003800000 */
[----:B------:R-:W-:-:S13]  /*1ba0*/  ISETP.GT.AND P0, PT, R15, 0xfe, PT ;  /* 0x000000fe0f00780c */ /* 0x000fda0003f04270 */
[----:B------:R-:W-:Y:S05]  /*1bb0*/  @P0 BRA `(.L_x_18) ;  /* 0x00000000006c0947 */ /* 0x000fea0003800000 */
[----:B------:R-:W-:-:S13]  /*1bc0*/  ISETP.GE.AND P0, PT, R15, 0x1, PT ;  /* 0x000000010f00780c */ /* 0x000fda0003f06270 */
[----:B------:R-:W-:Y:S05]  /*1bd0*/  @P0 BRA `(.L_x_19) ;  /* 0x0000000000740947 */ /* 0x000fea0003800000 */
[----:B------:R-:W-:Y:S02]  /*1be0*/  ISETP.GE.AND P0, PT, R15, -0x18, PT ;  /* 0xffffffe80f00780c */ /* 0x000fe40003f06270 */
[----:B------:R-:W-:-:S11]  /*1bf0*/  LOP3.LUT R0, R0, 0x80000000, RZ, 0xc0, !PT ;  /* 0x8000000000007812 */ /* 0x000fd600078ec0ff */
[----:B------:R-:W-:Y:S05]  /*1c00*/  @!P0 BRA `(.L_x_19) ;  /* 0x0000000000688947 */ /* 0x000fea0003800000 */
[CCC-:B------:R-:W-:Y:S01]  /*1c10*/  FFMA.RZ R3, R18.reuse, R16.reuse, R13.reuse ;  /* 0x0000001012037223 */ /* 0x1c0fe2000000c00d */
[C---:B------:R-:W-:Y:S01]  /*1c20*/  IADD3 R14, PT, PT, R15.reuse, 0x20, RZ ;  /* 0x000000200f0e7810 */ /* 0x040fe20007ffe0ff */
[CCC-:B------:R-:W-:Y:S01]  /*1c30*/  FFMA.RM R12, R18.reuse, R16.reuse, R13.reuse ;  /* 0x00000010120c7223 */ /* 0x1c0fe2000000400d */
[----:B------:R-:W-:Y:S02]  /*1c40*/  ISETP.NE.AND P2, PT, R15, RZ, PT ;  /* 0x000000ff0f00720c */ /* 0x000fe40003f45270 */
[----:B------:R-:W-:Y:S01]  /*1c50*/  LOP3.LUT R11, R3, 0x7fffff, RZ, 0xc0, !PT ;  /* 0x007fffff030b7812 */ /* 0x000fe200078ec0ff */
[----:B------:R-:W-:Y:S01]  /*1c60*/  FFMA.RP R3, R18, R16, R13 ;  /* 0x0000001012037223 */ /* 0x000fe2000000800d */
[----:B------:R-:W-:Y:S02]  /*1c70*/  ISETP.NE.AND P1, PT, R15, RZ, PT ;  /* 0x000000ff0f00720c */ /* 0x000fe40003f25270 */
[----:B------:R-:W-:Y:S02]  /*1c80*/  LOP3.LUT R11, R11, 0x800000, RZ, 0xfc, !PT ;  /* 0x008000000b0b7812 */ /* 0x000fe400078efcff */
[----:B------:R-:W-:-:S02]  /*1c90*/  IADD3 R13, PT, PT, -R15, RZ, RZ ;  /* 0x000000ff0f0d7210 */ /* 0x000fc40007ffe1ff */
[----:B------:R-:W-:Y:S02]  /*1ca0*/  SHF.L.U32 R14, R11, R14, RZ ;  /* 0x0000000e0b0e7219 */ /* 0x000fe400000006ff */
[----:B------:R-:W-:Y:S02]  /*1cb0*/  FSETP.NEU.FTZ.AND P0, PT, R3, R12, PT ;  /* 0x0000000c0300720b */ /* 0x000fe40003f1d000 */
[----:B------:R-:W-:Y:S02]  /*1cc0*/  SEL R12, R13, RZ, P2 ;  /* 0x000000ff0d0c7207 */ /* 0x000fe40001000000 */
[----:B------:R-:W-:Y:S02]  /*1cd0*/  ISETP.NE.AND P1, PT, R14, RZ, P1 ;  /* 0x000000ff0e00720c */ /* 0x000fe40000f25270 */
[----:B------:R-:W-:Y:S02]  /*1ce0*/  SHF.R.U32.HI R12, RZ, R12, R11 ;  /* 0x0000000cff0c7219 */ /* 0x000fe4000001160b */
[----:B------:R-:W-:-:S02]  /*1cf0*/  PLOP3.LUT P0, PT, P0, P1, PT, 0xf8, 0x8f ;  /* 0x00000000008f781c */ /* 0x000fc40000703f70 */
[----:B------:R-:W-:Y:S02]  /*1d00*/  SHF.R.U32.HI R14, RZ, 0x1, R12 ;  /* 0x00000001ff0e7819 */ /* 0x000fe4000001160c */
[----:B------:R-:W-:-:S04]  /*1d10*/  SEL R3, RZ, 0x1, !P0 ;  /* 0x00000001ff037807 */ /* 0x000fc80004000000 */
[----:B------:R-:W-:-:S04]  /*1d20*/  LOP3.LUT R3, R3, 0x1, R14, 0xf8, !PT ;  /* 0x0000000103037812 */ /* 0x000fc800078ef80e */
[----:B------:R-:W-:-:S04]  /*1d30*/  LOP3.LUT R3, R3, R12, RZ, 0xc0, !PT ;  /* 0x0000000c03037212 */ /* 0x000fc800078ec0ff */
[----:B------:R-:W-:-:S04]  /*1d40*/  IADD3 R3, PT, PT, R14, R3, RZ ;  /* 0x000000030e037210 */ /* 0x000fc80007ffe0ff */
[----:B------:R-:W-:Y:S01]  /*1d50*/  LOP3.LUT R0, R3, R0, RZ, 0xfc, !PT ;  /* 0x0000000003007212 */ /* 0x000fe200078efcff */
[----:B------:R-:W-:Y:S06]  /*1d60*/  BRA `(.L_x_19) ;  /* 0x0000000000107947 */ /* 0x000fec0003800000 */
.L_x_18:
[----:B------:R-:W-:-:S04]  /*1d70*/  LOP3.LUT R0, R0, 0x80000000, RZ, 0xc0, !PT ;  /* 0x8000000000007812 */ /* 0x000fc800078ec0ff */
[----:B------:R-:W-:Y:S01]  /*1d80*/  LOP3.LUT R0, R0, 0x7f800000, RZ, 0xfc, !PT ;  /* 0x7f80000000007812 */ /* 0x000fe200078efcff */
[----:B------:R-:W-:Y:S06]  /*1d90*/  BRA `(.L_x_19) ;  /* 0x0000000000047947 */ /* 0x000fec0003800000 */
.L_x_17:
[----:B------:R-:W-:-:S07]  /*1da0*/  LEA R0, R12, R0, 0x17 ;  /* 0x000000000c007211 */ /* 0x000fce00078eb8ff */
.L_x_19:
[----:B------:R-:W-:Y:S05]  /*1db0*/  BSYNC.RECONVERGENT B2 ;  /* 0x0000000000027941 */ /* 0x000fea0003800200 */
.L_x_16:
[----:B------:R-:W-:Y:S05]  /*1dc0*/  BRA `(.L_x_20) ;  /* 0x0000000000207947 */ /* 0x000fea0003800000 */
.L_x_15:
[----:B------:R-:W-:-:S04]  /*1dd0*/  LOP3.LUT R0, R3, 0x80000000, R0, 0x48, !PT ;  /* 0x8000000003007812 */ /* 0x000fc800078e4800 */
[----:B------:R-:W-:Y:S01]  /*1de0*/  LOP3.LUT R0, R0, 0x7f800000, RZ, 0xfc, !PT ;  /* 0x7f80000000007812 */ /* 0x000fe200078efcff */
[----:B------:R-:W-:Y:S06]  /*1df0*/  BRA `(.L_x_20) ;  /* 0x0000000000147947 */ /* 0x000fec0003800000 */
.L_x_14:
[----:B------:R-:W-:Y:S01]  /*1e00*/  LOP3.LUT R0, R3, 0x80000000, R0, 0x48, !PT ;  /* 0x8000000003007812 */ /* 0x000fe200078e4800 */
[----:B------:R-:W-:Y:S06]  /*1e10*/  BRA `(.L_x_20) ;  /* 0x00000000000c7947 */ /* 0x000fec0003800000 */
.L_x_13:
[----:B------:R-:W0:Y:S01]  /*1e20*/  MUFU.RSQ R0, -QNAN ;  /* 0xffc0000000007908 */ /* 0x000e220000001400 */
[----:B------:R-:W-:Y:S05]  /*1e30*/  BRA `(.L_x_20) ;  /* 0x0000000000047947 */ /* 0x000fea0003800000 */
.L_x_12:
[----:B------:R-:W-:-:S07]  /*1e40*/  FADD.FTZ R0, R0, R3 ;  /* 0x0000000300007221 */ /* 0x000fce0000010000 */
.L_x_20:
[----:B------:R-:W-:Y:S05]  /*1e50*/  BSYNC.RECONVERGENT B1 ;  /* 0x0000000000017941 */ /* 0x000fea0003800200 */
.L_x_10:
[----:B------:R-:W-:-:S04]  /*1e60*/  HFMA2 R11, -RZ, RZ, 0, 0 ;  /* 0x00000000ff0b7431 */ /* 0x000fc800000001ff */
[----:B0-----:R-:W-:Y:S05]  /*1e70*/  RET.REL.NODEC R10 `(_Z23bilateral_filter_kernelPKhPhiiiff) ;  /* 0xffffffe00a607950 */ /* 0x001fea0003c3ffff */
.L_x_21:
[----:B------:R-:W-:-:S00]  /*1e80*/  BRA `(.L_x_21) ;  /* 0xfffffffc00fc7947 */ /* 0x000fc0000383ffff */
[----:B------:R-:W-:-:S00]  /*1e90*/  NOP ;  /* 0x0000000000007918 */ /* 0x000fc00000000000 */
        /* <DEDUP_REMOVED lines=14> */
.L_x_22:


//--------------------- .nv.shared.reserved.0     --------------------------
	.section	.nv.shared.reserved.0,"aw",@nobits
	.weak		__nv_reservedSMEM_offset_0_alias
	.size		__nv_reservedSMEM_offset_0_alias, 0, 64
	.other		__nv_reservedSMEM_offset_0_alias,@"STO_CUDA_RESERVED_SHARED STV_DEFAULT"
__nv_reservedSMEM_offset_0_alias:
	.zero		0
	.zero		64


//--------------------- .nv.constant0._Z23bilateral_filter_kernelPKhPhiiiff --------------------------
	.section	.nv.constant0._Z23bilateral_filter_kernelPKhPhiiiff,"a",@progbits
	.sectionflags	@""
	.align	4
.nv.constant0._Z23bilateral_filter_kernelPKhPhiiiff:
	.zero		932


//--------------------- SYMBOLS --------------------------

	.type		.nv.reservedSmem.offset0,@object
	.size		.nv.reservedSmem.offset0,0x4
